	.target	sm_90a

	.elftype	@"ET_EXEC"


//--------------------- .note.nv.tkinfo           --------------------------
	.section	.note.nv.tkinfo,"",@"SHT_NOTE"
	.sectionflags	@"SHF_NOTE_NV_TKINFO"
	.tkinfo
        /*0018*/ 	.word	0x00000002
        /*0030*/ 	.string	""
        /*0030*/ 	.string	"ptxas"
        /*0030*/ 	.string	"Cuda compilation tools, release 13.0, V13.0.88"
        /*0030*/ 	.string	"Build cuda_13.0.r13.0/compiler.36424714_0"
        /*0030*/ 	.string	"-arch sm_90a -m 64 "



//--------------------- .note.nv.cuinfo           --------------------------
	.section	.note.nv.cuinfo,"",@"SHT_NOTE"
	.sectionflags	@"SHF_NOTE_NV_CUINFO"
        /*0018*/ 	.short	0x0002
        /*001a*/ 	.short	0x005a
        /*001c*/ 	.short	0x0082
	.zero		2


//--------------------- .nv.info                  --------------------------
	.section	.nv.info,"",@"SHT_CUDA_INFO"
	.align	4


	//----- nvinfo : EIATTR_REGCOUNT
	.align		4
        /*0000*/ 	.byte	0x04, 0x2f
        /*0002*/ 	.short	(.L_12 - .L_11)
	.align		4
.L_11:
        /*0004*/ 	.word	index@(_ZN7cutlass13device_kernelINS_4gemm6kernel13GemmUniversalIN4cute5tupleIJiiiiEEENS1_10collective13CollectiveMmaINS1_37MainloopSm90TmaGmmaWarpSpecializedFP8ILi18ENS5_IJNS4_1CILi4EEENSA_ILi2EEENSA_ILi1EEEEEENS1_32KernelTmaWarpSpecializedPingpongEEENS5_IJNSA_ILi64EEENSA_ILi128EEESH_EEENS_12float_e4m3_tENS5_IJlSD_lEEESK_SL_NS4_8TiledMMAINS4_8MMA_AtomIJNS4_4SM904GMMA31MMA_64x128x32_F32E4M3E4M3_SS_TNILNSP_7ScaleInE1ELSR_1EEEEEENS4_6LayoutINS5_IJSD_SD_SD_EEENS5_IJNSA_ILi0EEESW_SW_EEEEENS5_IJNS4_10UnderscoreESZ_SZ_EEEEENS4_23SM90_TMA_LOAD_MULTICASTENS4_14ComposedLayoutINS4_7SwizzleILi2ELi4ELi3EEENS4_18smem_ptr_flag_bitsILi8EEENSU_INS5_IJNSA_ILi8EEESH_EEENS5_IJSH_SD_EEEEEEEvNS4_8identityES12_S1C_vS1D_EENS_8epilogue10collective6detail29Sm90TmaWarpSpecializedAdapterINS1G_15DefaultEpilogueISK_SL_SL_NS1F_6thread17LinearCombinationISK_Li1EffLNS1K_9ScaleType4KindE0ELNS_15FloatRoundStyleE2ESK_EENS1_15EpilogueDefaultEEEEEvvEEEEvNT_6ParamsE)
        /*0008*/ 	.word	0x000000a8


	//----- nvinfo : EIATTR_FRAME_SIZE
	.align		4
.L_12:
        /*000c*/ 	.byte	0x04, 0x11
        /*000e*/ 	.short	(.L_14 - .L_13)
	.align		4
.L_13:
        /*0010*/ 	.word	index@(_ZN7cutlass13device_kernelINS_4gemm6kernel13GemmUniversalIN4cute5tupleIJiiiiEEENS1_10collective13CollectiveMmaINS1_37MainloopSm90TmaGmmaWarpSpecializedFP8ILi18ENS5_IJNS4_1CILi4EEENSA_ILi2EEENSA_ILi1EEEEEENS1_32KernelTmaWarpSpecializedPingpongEEENS5_IJNSA_ILi64EEENSA_ILi128EEESH_EEENS_12float_e4m3_tENS5_IJlSD_lEEESK_SL_NS4_8TiledMMAINS4_8MMA_AtomIJNS4_4SM904GMMA31MMA_64x128x32_F32E4M3E4M3_SS_TNILNSP_7ScaleInE1ELSR_1EEEEEENS4_6LayoutINS5_IJSD_SD_SD_EEENS5_IJNSA_ILi0EEESW_SW_EEEEENS5_IJNS4_10UnderscoreESZ_SZ_EEEEENS4_23SM90_TMA_LOAD_MULTICASTENS4_14ComposedLayoutINS4_7SwizzleILi2ELi4ELi3EEENS4_18smem_ptr_flag_bitsILi8EEENSU_INS5_IJNSA_ILi8EEESH_EEENS5_IJSH_SD_EEEEEEEvNS4_8identityES12_S1C_vS1D_EENS_8epilogue10collective6detail29Sm90TmaWarpSpecializedAdapterINS1G_15DefaultEpilogueISK_SL_SL_NS1F_6thread17LinearCombinationISK_Li1EffLNS1K_9ScaleType4KindE0ELNS_15FloatRoundStyleE2ESK_EENS1_15EpilogueDefaultEEEEEvvEEEEvNT_6ParamsE)
        /*0014*/ 	.word	0x00000000


	//----- nvinfo : EIATTR_MIN_STACK_SIZE
	.align		4
.L_14:
        /*0018*/ 	.byte	0x04, 0x12
        /*001a*/ 	.short	(.L_16 - .L_15)
	.align		4
.L_15:
        /*001c*/ 	.word	index@(_ZN7cutlass13device_kernelINS_4gemm6kernel13GemmUniversalIN4cute5tupleIJiiiiEEENS1_10collective13CollectiveMmaINS1_37MainloopSm90TmaGmmaWarpSpecializedFP8ILi18ENS5_IJNS4_1CILi4EEENSA_ILi2EEENSA_ILi1EEEEEENS1_32KernelTmaWarpSpecializedPingpongEEENS5_IJNSA_ILi64EEENSA_ILi128EEESH_EEENS_12float_e4m3_tENS5_IJlSD_lEEESK_SL_NS4_8TiledMMAINS4_8MMA_AtomIJNS4_4SM904GMMA31MMA_64x128x32_F32E4M3E4M3_SS_TNILNSP_7ScaleInE1ELSR_1EEEEEENS4_6LayoutINS5_IJSD_SD_SD_EEENS5_IJNSA_ILi0EEESW_SW_EEEEENS5_IJNS4_10UnderscoreESZ_SZ_EEEEENS4_23SM90_TMA_LOAD_MULTICASTENS4_14ComposedLayoutINS4_7SwizzleILi2ELi4ELi3EEENS4_18smem_ptr_flag_bitsILi8EEENSU_INS5_IJNSA_ILi8EEESH_EEENS5_IJSH_SD_EEEEEEEvNS4_8identityES12_S1C_vS1D_EENS_8epilogue10collective6detail29Sm90TmaWarpSpecializedAdapterINS1G_15DefaultEpilogueISK_SL_SL_NS1F_6thread17LinearCombinationISK_Li1EffLNS1K_9ScaleType4KindE0ELNS_15FloatRoundStyleE2ESK_EENS1_15EpilogueDefaultEEEEEvvEEEEvNT_6ParamsE)
        /*0020*/ 	.word	0x00000000
.L_16:


//--------------------- .nv.compat                --------------------------
	.section	.nv.compat,"",@"SHT_CUDA_COMPAT_INFO"
	.align	4
        /*0000*/ 	.byte	0x02, 0x09, 0x01, 0x00, 0x02, 0x02, 0x04, 0x00, 0x02, 0x05, 0x05, 0x00, 0x03, 0x07, 0x01, 0x01
        /*0010*/ 	.byte	0x02, 0x03, 0x01, 0x00, 0x02, 0x06, 0x01, 0x00, 0x04, 0x0b, 0x08, 0x00, 0x00, 0x00, 0x00, 0x00
        /*0020*/ 	.byte	0x00, 0x00, 0x00, 0x00


//--------------------- .nv.info._ZN7cutlass13device_kernelINS_4gemm6kernel13GemmUniversalIN4cute5tupleIJiiiiEEENS1_10collective13CollectiveMmaINS1_37MainloopSm90TmaGmmaWarpSpecializedFP8ILi18ENS5_IJNS4_1CILi4EEENSA_ILi2EEENSA_ILi1EEEEEENS1_32KernelTmaWarpSpecializedPingpongEEENS5_IJNSA_ILi64EEENSA_ILi128EEESH_EEENS_12float_e4m3_tENS5_IJlSD_lEEESK_SL_NS4_8TiledMMAINS4_8MMA_AtomIJNS4_4SM904GMMA31MMA_64x128x32_F32E4M3E4M3_SS_TNILNSP_7ScaleInE1ELSR_1EEEEEENS4_6LayoutINS5_IJSD_SD_SD_EEENS5_IJNSA_ILi0EEESW_SW_EEEEENS5_IJNS4_10UnderscoreESZ_SZ_EEEEENS4_23SM90_TMA_LOAD_MULTICASTENS4_14ComposedLayoutINS4_7SwizzleILi2ELi4ELi3EEENS4_18smem_ptr_flag_bitsILi8EEENSU_INS5_IJNSA_ILi8EEESH_EEENS5_IJSH_SD_EEEEEEEvNS4_8identityES12_S1C_vS1D_EENS_8epilogue10collective6detail29Sm90TmaWarpSpecializedAdapterINS1G_15DefaultEpilogueISK_SL_SL_NS1F_6thread17LinearCombinationISK_Li1EffLNS1K_9ScaleType4KindE0ELNS_15FloatRoundStyleE2ESK_EENS1_15EpilogueDefaultEEEEEvvEEEEvNT_6ParamsE --------------------------
	.section	.nv.info._ZN7cutlass13device_kernelINS_4gemm6kernel13GemmUniversalIN4cute5tupleIJiiiiEEENS1_10collective13CollectiveMmaINS1_37MainloopSm90TmaGmmaWarpSpecializedFP8ILi18ENS5_IJNS4_1CILi4EEENSA_ILi2EEENSA_ILi1EEEEEENS1_32KernelTmaWarpSpecializedPingpongEEENS5_IJNSA_ILi64EEENSA_ILi128EEESH_EEENS_12float_e4m3_tENS5_IJlSD_lEEESK_SL_NS4_8TiledMMAINS4_8MMA_AtomIJNS4_4SM904GMMA31MMA_64x128x32_F32E4M3E4M3_SS_TNILNSP_7ScaleInE1ELSR_1EEEEEENS4_6LayoutINS5_IJSD_SD_SD_EEENS5_IJNSA_ILi0EEESW_SW_EEEEENS5_IJNS4_10UnderscoreESZ_SZ_EEEEENS4_23SM90_TMA_LOAD_MULTICASTENS4_14ComposedLayoutINS4_7SwizzleILi2ELi4ELi3EEENS4_18smem_ptr_flag_bitsILi8EEENSU_INS5_IJNSA_ILi8EEESH_EEENS5_IJSH_SD_EEEEEEEvNS4_8identityES12_S1C_vS1D_EENS_8epilogue10collective6detail29Sm90TmaWarpSpecializedAdapterINS1G_15DefaultEpilogueISK_SL_SL_NS1F_6thread17LinearCombinationISK_Li1EffLNS1K_9ScaleType4KindE0ELNS_15FloatRoundStyleE2ESK_EENS1_15EpilogueDefaultEEEEEvvEEEEvNT_6ParamsE,"",@"SHT_CUDA_INFO"
	.sectionflags	@""
	.align	4


	//----- nvinfo : EIATTR_CUDA_API_VERSION
	.align		4
        /*0000*/ 	.byte	0x04, 0x37
        /*0002*/ 	.short	(.L_18 - .L_17)
.L_17:
        /*0004*/ 	.word	0x00000082


	//----- nvinfo : EIATTR_KPARAM_INFO
	.align		4
.L_18:
        /*0008*/ 	.byte	0x04, 0x17
        /*000a*/ 	.short	(.L_20 - .L_19)
.L_19:
        /*000c*/ 	.word	0x00000000
        /*0010*/ 	.short	0x0000
        /*0012*/ 	.short	0x0070
        /*0014*/ 	.byte	0x00, 0xf0, 0x01, 0x10


	//----- nvinfo : EIATTR_SPARSE_MMA_MASK
	.align		4
.L_20:
        /*0018*/ 	.byte	0x03, 0x50
        /*001a*/ 	.short	0x0000


	//----- nvinfo : EIATTR_MAXREG_COUNT
	.align		4
        /*001c*/ 	.byte	0x03, 0x1b
        /*001e*/ 	.short	0x00a8


	//----- nvinfo : EIATTR_NUM_BARRIERS
	.align		4
        /*0020*/ 	.byte	0x02, 0x4c
        /*0022*/ 	.byte	0x01
	.zero		1


	//----- nvinfo : EIATTR_MERCURY_ISA_VERSION
	.align		4
        /*0024*/ 	.byte	0x03, 0x5f
        /*0026*/ 	.short	0x0101


	//----- nvinfo : EIATTR_INT_WARP_WIDE_INSTR_OFFSETS
	.align		4
        /*0028*/ 	.byte	0x04, 0x31
        /*002a*/ 	.short	(.L_22 - .L_21)


	//   ....[0]....
.L_21:
        /*002c*/ 	.word	0x000006f0


	//   ....[1]....
        /*0030*/ 	.word	0x00000730


	//   ....[2]....
        /*0034*/ 	.word	0x000007a0


	//   ....[3]....
        /*0038*/ 	.word	0x000007b0


	//   ....[4]....
        /*003c*/ 	.word	0x000007c0


	//   ....[5]....
        /*0040*/ 	.word	0x000007d0


	//   ....[6]....
        /*0044*/ 	.word	0x00000970


	//   ....[7]....
        /*0048*/ 	.word	0x000009d0


	//   ....[8]....
        /*004c*/ 	.word	0x00003320


	//----- nvinfo : EIATTR_COOP_GROUP_MASK_REGIDS
	.align		4
.L_22:
        /*0050*/ 	.byte	0x04, 0x29
        /*0052*/ 	.short	(.L_24 - .L_23)


	//   ....[0]....
.L_23:
        /*0054*/ 	.word	0xffffffff


	//   ....[1]....
        /*0058*/ 	.word	0xffffffff


	//   ....[2]....
        /*005c*/ 	.word	0xffffffff


	//   ....[3]....
        /*0060*/ 	.word	0xffffffff


	//   ....[4]....
        /*0064*/ 	.word	0xffffffff


	//   ....[5]....
        /*0068*/ 	.word	0xffffffff


	//   ....[6]....
        /*006c*/ 	.word	0xffffffff


	//----- nvinfo : EIATTR_COOP_GROUP_INSTR_OFFSETS
	.align		4
.L_24:
        /*0070*/ 	.byte	0x04, 0x28
        /*0072*/ 	.short	(.L_26 - .L_25)


	//   ....[0]....
.L_25:
        /*0074*/ 	.word	0x00000060


	//   ....[1]....
        /*0078*/ 	.word	0x00000070


	//   ....[2]....
        /*007c*/ 	.word	0x00000130


	//   ....[3]....
        /*0080*/ 	.word	0x000004c0


	//   ....[4]....
        /*0084*/ 	.word	0x00000500


	//   ....[5]....
        /*0088*/ 	.word	0x00000590


	//   ....[6]....
        /*008c*/ 	.word	0x00000b60


	//----- nvinfo : EIATTR_REG_RECONFIG
	.align		4
.L_26:
        /*0090*/ 	.byte	0x01, 0x54
	.zero		2


	//----- nvinfo : EIATTR_MBARRIER_INSTR_OFFSETS
	.align		4
        /*0094*/ 	.byte	0x04, 0x39
        /*0096*/ 	.short	(.L_28 - .L_27)


	//   ....[0]....
.L_27:
        /*0098*/ 	.word	0x00000250
        /*009c*/ 	.word	0x000000ff
        /*00a0*/ 	.word	0x00000000
        /*00a4*/ 	.short	0x0100
        /*00a6*/ 	.byte	0x08
	.zero		1


	//   ....[1]....
        /*00a8*/ 	.word	0x00000260
        /*00ac*/ 	.word	0x000000ff
        /*00b0*/ 	.word	0x00000090
        /*00b4*/ 	.short	0x0100
        /*00b6*/ 	.byte	0x08
	.zero		1


	//   ....[2]....
        /*00b8*/ 	.word	0x00000270
        /*00bc*/ 	.word	0x000000ff
        /*00c0*/ 	.word	0x00000008
        /*00c4*/ 	.short	0x0100
        /*00c6*/ 	.byte	0x08
	.zero		1


	//   ....[3]....
        /*00c8*/ 	.word	0x00000280
        /*00cc*/ 	.word	0x000000ff
        /*00d0*/ 	.word	0x00000098
        /*00d4*/ 	.short	0x0100
        /*00d6*/ 	.byte	0x08
	.zero		1


	//   ....[4]....
        /*00d8*/ 	.word	0x00000290
        /*00dc*/ 	.word	0x000000ff
        /*00e0*/ 	.word	0x00000010
        /*00e4*/ 	.short	0x0100
        /*00e6*/ 	.byte	0x08
	.zero		1


	//   ....[5]....
        /*00e8*/ 	.word	0x000002a0
        /*00ec*/ 	.word	0x000000ff
        /*00f0*/ 	.word	0x000000a0
        /*00f4*/ 	.short	0x0100
        /*00f6*/ 	.byte	0x08
	.zero		1


	//   ....[6]....
        /*00f8*/ 	.word	0x000002b0
        /*00fc*/ 	.word	0x000000ff
        /*0100*/ 	.word	0x00000018
        /*0104*/ 	.short	0x0100
        /*0106*/ 	.byte	0x08
	.zero		1


	//   ....[7]....
        /*0108*/ 	.word	0x000002c0
        /*010c*/ 	.word	0x000000ff
        /*0110*/ 	.word	0x000000a8
        /*0114*/ 	.short	0x0100
        /*0116*/ 	.byte	0x08
	.zero		1


	//   ....[8]....
        /*0118*/ 	.word	0x000002d0
        /*011c*/ 	.word	0x000000ff
        /*0120*/ 	.word	0x00000020
        /*0124*/ 	.short	0x0100
        /*0126*/ 	.byte	0x08
	.zero		1


	//   ....[9]....
        /*0128*/ 	.word	0x000002e0
        /*012c*/ 	.word	0x000000ff
        /*0130*/ 	.word	0x000000b0
        /*0134*/ 	.short	0x0100
        /*0136*/ 	.byte	0x08
	.zero		1


	//   ....[10]....
        /*0138*/ 	.word	0x000002f0
        /*013c*/ 	.word	0x000000ff
        /*0140*/ 	.word	0x00000028
        /*0144*/ 	.short	0x0100
        /*0146*/ 	.byte	0x08
	.zero		1


	//   ....[11]....
        /*0148*/ 	.word	0x00000300
        /*014c*/ 	.word	0x000000ff
        /*0150*/ 	.word	0x000000b8
        /*0154*/ 	.short	0x0100
        /*0156*/ 	.byte	0x08
	.zero		1


	//   ....[12]....
        /*0158*/ 	.word	0x00000310
        /*015c*/ 	.word	0x000000ff
        /*0160*/ 	.word	0x00000030
        /*0164*/ 	.short	0x0100
        /*0166*/ 	.byte	0x08
	.zero		1


	//   ....[13]....
        /*0168*/ 	.word	0x00000320
        /*016c*/ 	.word	0x000000ff
        /*0170*/ 	.word	0x000000c0
        /*0174*/ 	.short	0x0100
        /*0176*/ 	.byte	0x08
	.zero		1


	//   ....[14]....
        /*0178*/ 	.word	0x00000330
        /*017c*/ 	.word	0x000000ff
        /*0180*/ 	.word	0x00000038
        /*0184*/ 	.short	0x0100
        /*0186*/ 	.byte	0x08
	.zero		1


	//   ....[15]....
        /*0188*/ 	.word	0x00000340
        /*018c*/ 	.word	0x000000ff
        /*0190*/ 	.word	0x000000c8
        /*0194*/ 	.short	0x0100
        /*0196*/ 	.byte	0x08
	.zero		1


	//   ....[16]....
        /*0198*/ 	.word	0x00000350
        /*019c*/ 	.word	0x000000ff
        /*01a0*/ 	.word	0x00000040
        /*01a4*/ 	.short	0x0100
        /*01a6*/ 	.byte	0x08
	.zero		1


	//   ....[17]....
        /*01a8*/ 	.word	0x00000360
        /*01ac*/ 	.word	0x000000ff
        /*01b0*/ 	.word	0x000000d0
        /*01b4*/ 	.short	0x0100
        /*01b6*/ 	.byte	0x08
	.zero		1


	//   ....[18]....
        /*01b8*/ 	.word	0x00000370
        /*01bc*/ 	.word	0x000000ff
        /*01c0*/ 	.word	0x00000048
        /*01c4*/ 	.short	0x0100
        /*01c6*/ 	.byte	0x08
	.zero		1


	//   ....[19]....
        /*01c8*/ 	.word	0x00000380
        /*01cc*/ 	.word	0x000000ff
        /*01d0*/ 	.word	0x000000d8
        /*01d4*/ 	.short	0x0100
        /*01d6*/ 	.byte	0x08
	.zero		1


	//   ....[20]....
        /*01d8*/ 	.word	0x00000390
        /*01dc*/ 	.word	0x000000ff
        /*01e0*/ 	.word	0x00000050
        /*01e4*/ 	.short	0x0100
        /*01e6*/ 	.byte	0x08
	.zero		1


	//   ....[21]....
        /*01e8*/ 	.word	0x000003a0
        /*01ec*/ 	.word	0x000000ff
        /*01f0*/ 	.word	0x000000e0
        /*01f4*/ 	.short	0x0100
        /*01f6*/ 	.byte	0x08
	.zero		1


	//   ....[22]....
        /*01f8*/ 	.word	0x000003b0
        /*01fc*/ 	.word	0x000000ff
        /*0200*/ 	.word	0x00000058
        /*0204*/ 	.short	0x0100
        /*0206*/ 	.byte	0x08
	.zero		1


	//   ....[23]....
        /*0208*/ 	.word	0x000003c0
        /*020c*/ 	.word	0x000000ff
        /*0210*/ 	.word	0x000000e8
        /*0214*/ 	.short	0x0100
        /*0216*/ 	.byte	0x08
	.zero		1


	//   ....[24]....
        /*0218*/ 	.word	0x000003d0
        /*021c*/ 	.word	0x000000ff
        /*0220*/ 	.word	0x00000060
        /*0224*/ 	.short	0x0100
        /*0226*/ 	.byte	0x08
	.zero		1


	//   ....[25]....
        /*0228*/ 	.word	0x000003e0
        /*022c*/ 	.word	0x000000ff
        /*0230*/ 	.word	0x000000f0
        /*0234*/ 	.short	0x0100
        /*0236*/ 	.byte	0x08
	.zero		1


	//   ....[26]....
        /*0238*/ 	.word	0x000003f0
        /*023c*/ 	.word	0x000000ff
        /*0240*/ 	.word	0x00000068
        /*0244*/ 	.short	0x0100
        /*0246*/ 	.byte	0x08
	.zero		1


	//   ....[27]....
        /*0248*/ 	.word	0x00000400
        /*024c*/ 	.word	0x000000ff
        /*0250*/ 	.word	0x000000f8
        /*0254*/ 	.short	0x0100
        /*0256*/ 	.byte	0x08
	.zero		1


	//   ....[28]....
        /*0258*/ 	.word	0x00000410
        /*025c*/ 	.word	0x000000ff
        /*0260*/ 	.word	0x00000070
        /*0264*/ 	.short	0x0100
        /*0266*/ 	.byte	0x08
	.zero		1


	//   ....[29]....
        /*0268*/ 	.word	0x00000420
        /*026c*/ 	.word	0x000000ff
        /*0270*/ 	.word	0x00000100
        /*0274*/ 	.short	0x0100
        /*0276*/ 	.byte	0x08
	.zero		1


	//   ....[30]....
        /*0278*/ 	.word	0x00000430
        /*027c*/ 	.word	0x000000ff
        /*0280*/ 	.word	0x00000078
        /*0284*/ 	.short	0x0100
        /*0286*/ 	.byte	0x08
	.zero		1


	//   ....[31]....
        /*0288*/ 	.word	0x00000440
        /*028c*/ 	.word	0x000000ff
        /*0290*/ 	.word	0x00000108
        /*0294*/ 	.short	0x0100
        /*0296*/ 	.byte	0x08
	.zero		1


	//   ....[32]....
        /*0298*/ 	.word	0x00000450
        /*029c*/ 	.word	0x000000ff
        /*02a0*/ 	.word	0x00000080
        /*02a4*/ 	.short	0x0100
        /*02a6*/ 	.byte	0x08
	.zero		1


	//   ....[33]....
        /*02a8*/ 	.word	0x00000460
        /*02ac*/ 	.word	0x000000ff
        /*02b0*/ 	.word	0x00000110
        /*02b4*/ 	.short	0x0100
        /*02b6*/ 	.byte	0x08
	.zero		1


	//   ....[34]....
        /*02b8*/ 	.word	0x00000470
        /*02bc*/ 	.word	0x000000ff
        /*02c0*/ 	.word	0x00000088
        /*02c4*/ 	.short	0x0100
        /*02c6*/ 	.byte	0x08
	.zero		1


	//   ....[35]....
        /*02c8*/ 	.word	0x00000480
        /*02cc*/ 	.word	0x000000ff
        /*02d0*/ 	.word	0x00000118
        /*02d4*/ 	.short	0x0100
        /*02d6*/ 	.byte	0x08
	.zero		1


	//   ....[36]....
        /*02d8*/ 	.word	0x000009c0
        /*02dc*/ 	.word	0x000000ff
        /*02e0*/ 	.word	0x00000150
        /*02e4*/ 	.short	0x0100
        /*02e6*/ 	.byte	0x08
	.zero		1


	//   ....[37]....
        /*02e8*/ 	.word	0x00000a70
        /*02ec*/ 	.word	0x000000ff
        /*02f0*/ 	.word	0x00000158
        /*02f4*/ 	.short	0x0100
        /*02f6*/ 	.byte	0x08
	.zero		1


	//   ....[38]....
        /*02f8*/ 	.word	0x00000ae0
        /*02fc*/ 	.word	0x000000ff
        /*0300*/ 	.word	0x00000130
        /*0304*/ 	.short	0x0100
        /*0306*/ 	.byte	0x09
	.zero		1


	//   ....[39]....
        /*0308*/ 	.word	0x00000af0
        /*030c*/ 	.word	0x000000ff
        /*0310*/ 	.word	0x00000138
        /*0314*/ 	.short	0x0100
        /*0316*/ 	.byte	0x09
	.zero		1


	//   ....[40]....
        /*0318*/ 	.word	0x00000b00
        /*031c*/ 	.word	0x000000ff
        /*0320*/ 	.word	0x00000140
        /*0324*/ 	.short	0x0100
        /*0326*/ 	.byte	0x09
	.zero		1


	//   ....[41]....
        /*0328*/ 	.word	0x00000b10
        /*032c*/ 	.word	0x000000ff
        /*0330*/ 	.word	0x00000148
        /*0334*/ 	.short	0x0100
        /*0336*/ 	.byte	0x09
	.zero		1


	//   ....[42]....
        /*0338*/ 	.word	0x00001870
        /*033c*/ 	.word	0x000000ff
        /*0340*/ 	.word	0xfffffff8
        /*0344*/ 	.short	0x010a
        /*0346*/ 	.byte	0x0f
	.zero		1


	//   ....[43]....
        /*0348*/ 	.word	0x00001d50
        /*034c*/ 	.word	0x000000ff
        /*0350*/ 	.word	0x00000000
        /*0354*/ 	.short	0x010a
        /*0356*/ 	.byte	0x06
	.zero		1


	//   ....[44]....
        /*0358*/ 	.word	0x00001d90
        /*035c*/ 	.word	0x000000ff
        /*0360*/ 	.word	0x00000000
        /*0364*/ 	.short	0x010a
        /*0366*/ 	.byte	0x06
	.zero		1


	//   ....[45]....
        /*0368*/ 	.word	0x00002690
        /*036c*/ 	.word	0x000000ff
        /*0370*/ 	.word	0x00000000
        /*0374*/ 	.short	0x010a
        /*0376*/ 	.byte	0x09
	.zero		1


	//   ....[46]....
        /*0378*/ 	.word	0x000026d0
        /*037c*/ 	.word	0x000000ff
        /*0380*/ 	.word	0x00000000
        /*0384*/ 	.short	0x010a
        /*0386*/ 	.byte	0x09
	.zero		1


	//   ....[47]....
        /*0388*/ 	.word	0x00002d30
        /*038c*/ 	.word	0x00000015
        /*0390*/ 	.word	0x00000000
        /*0394*/ 	.short	0x0101
        /*0396*/ 	.byte	0x3f
	.zero		1


	//   ....[48]....
        /*0398*/ 	.word	0x000032b0
        /*039c*/ 	.word	0x00000013
        /*03a0*/ 	.word	0x00000000
        /*03a4*/ 	.short	0x0101
        /*03a6*/ 	.byte	0x15
	.zero		1


	//   ....[49]....
        /*03a8*/ 	.word	0x000033c0
        /*03ac*/ 	.word	0x00000013
        /*03b0*/ 	.word	0x00000000
        /*03b4*/ 	.short	0x0101
        /*03b6*/ 	.byte	0x3f
	.zero		1


	//   ....[50]....
        /*03b8*/ 	.word	0x00003480
        /*03bc*/ 	.word	0x000000ff
        /*03c0*/ 	.word	0x00000008
        /*03c4*/ 	.short	0x010a
        /*03c6*/ 	.byte	0x0f
	.zero		1


	//   ....[51]....
        /*03c8*/ 	.word	0x00007d20
        /*03cc*/ 	.word	0x00000004
        /*03d0*/ 	.word	0x00000000
        /*03d4*/ 	.short	0x0101
        /*03d6*/ 	.byte	0x15
	.zero		1


	//   ....[52]....
        /*03d8*/ 	.word	0x00008770
        /*03dc*/ 	.word	0x00000013
        /*03e0*/ 	.word	0x00000090
        /*03e4*/ 	.short	0x010a
        /*03e6*/ 	.byte	0x3f
	.zero		1


	//   ....[53]....
        /*03e8*/ 	.word	0x00008b20
        /*03ec*/ 	.word	0x0000000a
        /*03f0*/ 	.word	0x00000158
        /*03f4*/ 	.short	0x0101
        /*03f6*/ 	.byte	0x3f
	.zero		1


	//   ....[54]....
        /*03f8*/ 	.word	0x00009280
        /*03fc*/ 	.word	0x00000005
        /*0400*/ 	.word	0x00000000
        /*0404*/ 	.short	0x010a
        /*0406*/ 	.byte	0x3f
	.zero		1


	//   ....[55]....
        /*0408*/ 	.word	0x00009300
        /*040c*/ 	.word	0x00000007
        /*0410*/ 	.word	0x00000000
        /*0414*/ 	.short	0x010a
        /*0416*/ 	.byte	0x3f
	.zero		1


	//   ....[56]....
        /*0418*/ 	.word	0x00009390
        /*041c*/ 	.word	0x00000006
        /*0420*/ 	.word	0x00000000
        /*0424*/ 	.short	0x010a
        /*0426*/ 	.byte	0x3f
	.zero		1


	//   ....[57]....
        /*0428*/ 	.word	0x00009420
        /*042c*/ 	.word	0x00000009
        /*0430*/ 	.word	0x00000000
        /*0434*/ 	.short	0x010a
        /*0436*/ 	.byte	0x3f
	.zero		1


	//   ....[58]....
        /*0438*/ 	.word	0x000094b0
        /*043c*/ 	.word	0x00000006
        /*0440*/ 	.word	0x00000000
        /*0444*/ 	.short	0x010a
        /*0446*/ 	.byte	0x3f
	.zero		1


	//   ....[59]....
        /*0448*/ 	.word	0x00009540
        /*044c*/ 	.word	0x00000009
        /*0450*/ 	.word	0x00000000
        /*0454*/ 	.short	0x010a
        /*0456*/ 	.byte	0x3f
	.zero		1


	//   ....[60]....
        /*0458*/ 	.word	0x000095d0
        /*045c*/ 	.word	0x00000006
        /*0460*/ 	.word	0x00000000
        /*0464*/ 	.short	0x010a
        /*0466*/ 	.byte	0x3f
	.zero		1


	//   ....[61]....
        /*0468*/ 	.word	0x00009660
        /*046c*/ 	.word	0x00000009
        /*0470*/ 	.word	0x00000000
        /*0474*/ 	.short	0x010a
        /*0476*/ 	.byte	0x3f
	.zero		1


	//   ....[62]....
        /*0478*/ 	.word	0x000096f0
        /*047c*/ 	.word	0x00000006
        /*0480*/ 	.word	0x00000000
        /*0484*/ 	.short	0x010a
        /*0486*/ 	.byte	0x3f
	.zero		1


	//   ....[63]....
        /*0488*/ 	.word	0x00009780
        /*048c*/ 	.word	0x00000009
        /*0490*/ 	.word	0x00000000
        /*0494*/ 	.short	0x010a
        /*0496*/ 	.byte	0x3f
	.zero		1


	//   ....[64]....
        /*0498*/ 	.word	0x00009810
        /*049c*/ 	.word	0x00000006
        /*04a0*/ 	.word	0x00000000
        /*04a4*/ 	.short	0x010a
        /*04a6*/ 	.byte	0x3f
	.zero		1


	//   ....[65]....
        /*04a8*/ 	.word	0x000098a0
        /*04ac*/ 	.word	0x00000009
        /*04b0*/ 	.word	0x00000000
        /*04b4*/ 	.short	0x010a
        /*04b6*/ 	.byte	0x3f
	.zero		1


	//   ....[66]....
        /*04b8*/ 	.word	0x00009930
        /*04bc*/ 	.word	0x00000006
        /*04c0*/ 	.word	0x00000000
        /*04c4*/ 	.short	0x010a
        /*04c6*/ 	.byte	0x3f
	.zero		1


	//   ....[67]....
        /*04c8*/ 	.word	0x000099c0
        /*04cc*/ 	.word	0x00000009
        /*04d0*/ 	.word	0x00000000
        /*04d4*/ 	.short	0x010a
        /*04d6*/ 	.byte	0x3f
	.zero		1


	//   ....[68]....
        /*04d8*/ 	.word	0x00009a50
        /*04dc*/ 	.word	0x00000006
        /*04e0*/ 	.word	0x00000000
        /*04e4*/ 	.short	0x010a
        /*04e6*/ 	.byte	0x3f
	.zero		1


	//   ....[69]....
        /*04e8*/ 	.word	0x00009ae0
        /*04ec*/ 	.word	0x00000009
        /*04f0*/ 	.word	0x00000000
        /*04f4*/ 	.short	0x010a
        /*04f6*/ 	.byte	0x3f
	.zero		1


	//   ....[70]....
        /*04f8*/ 	.word	0x00009b70
        /*04fc*/ 	.word	0x00000006
        /*0500*/ 	.word	0x00000000
        /*0504*/ 	.short	0x010a
        /*0506*/ 	.byte	0x3f
	.zero		1


	//   ....[71]....
        /*0508*/ 	.word	0x00009c00
        /*050c*/ 	.word	0x00000003
        /*0510*/ 	.word	0x00000000
        /*0514*/ 	.short	0x010a
        /*0516*/ 	.byte	0x3f
	.zero		1


	//   ....[72]....
        /*0518*/ 	.word	0x00009c70
        /*051c*/ 	.word	0x00000013
        /*0520*/ 	.word	0xfffffff8
        /*0524*/ 	.short	0x010a
        /*0526*/ 	.byte	0x3f
	.zero		1


	//   ....[73]....
        /*0528*/ 	.word	0x00009cd0
        /*052c*/ 	.word	0x00000013
        /*0530*/ 	.word	0x00000000
        /*0534*/ 	.short	0x010a
        /*0536*/ 	.byte	0x3f
	.zero		1


	//   ....[74]....
        /*0538*/ 	.word	0x00009d30
        /*053c*/ 	.word	0x00000015
        /*0540*/ 	.word	0x00000000
        /*0544*/ 	.short	0x010a
        /*0546*/ 	.byte	0x3f
	.zero		1


	//   ....[75]....
        /*0548*/ 	.word	0x00009d90
        /*054c*/ 	.word	0x00000013
        /*0550*/ 	.word	0x00000008
        /*0554*/ 	.short	0x010a
        /*0556*/ 	.byte	0x3f
	.zero		1


	//   ....[76]....
        /*0558*/ 	.word	0x00009e60
        /*055c*/ 	.word	0x00000013
        /*0560*/ 	.word	0x00000090
        /*0564*/ 	.short	0x010a
        /*0566*/ 	.byte	0x3f
	.zero		1


	//   ....[77]....
        /*0568*/ 	.word	0x00009f40
        /*056c*/ 	.word	0x00000005
        /*0570*/ 	.word	0x00000000
        /*0574*/ 	.short	0x010a
        /*0576*/ 	.byte	0x3f
	.zero		1


	//   ....[78]....
        /*0578*/ 	.word	0x00009f90
        /*057c*/ 	.word	0x00000007
        /*0580*/ 	.word	0x00000000
        /*0584*/ 	.short	0x010a
        /*0586*/ 	.byte	0x3f
	.zero		1


	//   ....[79]....
        /*0588*/ 	.word	0x00009fe0
        /*058c*/ 	.word	0x00000006
        /*0590*/ 	.word	0x00000000
        /*0594*/ 	.short	0x010a
        /*0596*/ 	.byte	0x3f
	.zero		1


	//   ....[80]....
        /*0598*/ 	.word	0x0000a030
        /*059c*/ 	.word	0x00000009
        /*05a0*/ 	.word	0x00000000
        /*05a4*/ 	.short	0x010a
        /*05a6*/ 	.byte	0x3f
	.zero		1


	//   ....[81]....
        /*05a8*/ 	.word	0x0000a080
        /*05ac*/ 	.word	0x00000006
        /*05b0*/ 	.word	0x00000000
        /*05b4*/ 	.short	0x010a
        /*05b6*/ 	.byte	0x3f
	.zero		1


	//   ....[82]....
        /*05b8*/ 	.word	0x0000a0d0
        /*05bc*/ 	.word	0x00000009
        /*05c0*/ 	.word	0x00000000
        /*05c4*/ 	.short	0x010a
        /*05c6*/ 	.byte	0x3f
	.zero		1


	//   ....[83]....
        /*05c8*/ 	.word	0x0000a120
        /*05cc*/ 	.word	0x00000006
        /*05d0*/ 	.word	0x00000000
        /*05d4*/ 	.short	0x010a
        /*05d6*/ 	.byte	0x3f
	.zero		1


	//   ....[84]....
        /*05d8*/ 	.word	0x0000a170
        /*05dc*/ 	.word	0x00000009
        /*05e0*/ 	.word	0x00000000
        /*05e4*/ 	.short	0x010a
        /*05e6*/ 	.byte	0x3f
	.zero		1


	//   ....[85]....
        /*05e8*/ 	.word	0x0000a1c0
        /*05ec*/ 	.word	0x00000006
        /*05f0*/ 	.word	0x00000000
        /*05f4*/ 	.short	0x010a
        /*05f6*/ 	.byte	0x3f
	.zero		1


	//   ....[86]....
        /*05f8*/ 	.word	0x0000a210
        /*05fc*/ 	.word	0x00000009
        /*0600*/ 	.word	0x00000000
        /*0604*/ 	.short	0x010a
        /*0606*/ 	.byte	0x3f
	.zero		1


	//   ....[87]....
        /*0608*/ 	.word	0x0000a260
        /*060c*/ 	.word	0x00000006
        /*0610*/ 	.word	0x00000000
        /*0614*/ 	.short	0x010a
        /*0616*/ 	.byte	0x3f
	.zero		1


	//   ....[88]....
        /*0618*/ 	.word	0x0000a2b0
        /*061c*/ 	.word	0x00000009
        /*0620*/ 	.word	0x00000000
        /*0624*/ 	.short	0x010a
        /*0626*/ 	.byte	0x3f
	.zero		1


	//   ....[89]....
        /*0628*/ 	.word	0x0000a300
        /*062c*/ 	.word	0x00000006
        /*0630*/ 	.word	0x00000000
        /*0634*/ 	.short	0x010a
        /*0636*/ 	.byte	0x3f
	.zero		1


	//   ....[90]....
        /*0638*/ 	.word	0x0000a350
        /*063c*/ 	.word	0x00000009
        /*0640*/ 	.word	0x00000000
        /*0644*/ 	.short	0x010a
        /*0646*/ 	.byte	0x3f
	.zero		1


	//   ....[91]....
        /*0648*/ 	.word	0x0000a3a0
        /*064c*/ 	.word	0x00000006
        /*0650*/ 	.word	0x00000000
        /*0654*/ 	.short	0x010a
        /*0656*/ 	.byte	0x3f
	.zero		1


	//   ....[92]....
        /*0658*/ 	.word	0x0000a3f0
        /*065c*/ 	.word	0x00000009
        /*0660*/ 	.word	0x00000000
        /*0664*/ 	.short	0x010a
        /*0666*/ 	.byte	0x3f
	.zero		1


	//   ....[93]....
        /*0668*/ 	.word	0x0000a440
        /*066c*/ 	.word	0x00000006
        /*0670*/ 	.word	0x00000000
        /*0674*/ 	.short	0x010a
        /*0676*/ 	.byte	0x3f
	.zero		1


	//----- nvinfo : EIATTR_NUM_MBARRIERS
	.align		4
.L_28:
        /*0678*/ 	.byte	0x03, 0x38
        /*067a*/ 	.short	0x002a


	//----- nvinfo : EIATTR_EXIT_INSTR_OFFSETS
	.align		4
        /*067c*/ 	.byte	0x04, 0x1c
        /*067e*/ 	.short	(.L_30 - .L_29)


	//   ....[0]....
.L_29:
        /*0680*/ 	.word	0x000015b0


	//   ....[1]....
        /*0684*/ 	.word	0x00001610


	//   ....[2]....
        /*0688*/ 	.word	0x00008330


	//   ....[3]....
        /*068c*/ 	.word	0x00008360


	//   ....[4]....
        /*0690*/ 	.word	0x00009c50


	//----- nvinfo : EIATTR_MAX_THREADS
	.align		4
.L_30:
        /*0694*/ 	.byte	0x04, 0x05
        /*0696*/ 	.short	(.L_32 - .L_31)
.L_31:
        /*0698*/ 	.word	0x00000180
        /*069c*/ 	.word	0x00000001
        /*06a0*/ 	.word	0x00000001


	//----- nvinfo : EIATTR_CRS_STACK_SIZE
	.align		4
.L_32:
        /*06a4*/ 	.byte	0x04, 0x1e
        /*06a6*/ 	.short	(.L_34 - .L_33)
.L_33:
        /*06a8*/ 	.word	0x00000000


	//----- nvinfo : EIATTR_CBANK_PARAM_SIZE
	.align		4
.L_34:
        /*06ac*/ 	.byte	0x03, 0x19
        /*06ae*/ 	.short	0x0470


	//----- nvinfo : EIATTR_PARAM_CBANK
	.align		4
        /*06b0*/ 	.byte	0x04, 0x0a
        /*06b2*/ 	.short	(.L_36 - .L_35)
	.align		4
.L_35:
        /*06b4*/ 	.word	index@(.nv.constant0._ZN7cutlass13device_kernelINS_4gemm6kernel13GemmUniversalIN4cute5tupleIJiiiiEEENS1_10collective13CollectiveMmaINS1_37MainloopSm90TmaGmmaWarpSpecializedFP8ILi18ENS5_IJNS4_1CILi4EEENSA_ILi2EEENSA_ILi1EEEEEENS1_32KernelTmaWarpSpecializedPingpongEEENS5_IJNSA_ILi64EEENSA_ILi128EEESH_EEENS_12float_e4m3_tENS5_IJlSD_lEEESK_SL_NS4_8TiledMMAINS4_8MMA_AtomIJNS4_4SM904GMMA31MMA_64x128x32_F32E4M3E4M3_SS_TNILNSP_7ScaleInE1ELSR_1EEEEEENS4_6LayoutINS5_IJSD_SD_SD_EEENS5_IJNSA_ILi0EEESW_SW_EEEEENS5_IJNS4_10UnderscoreESZ_SZ_EEEEENS4_23SM90_TMA_LOAD_MULTICASTENS4_14ComposedLayoutINS4_7SwizzleILi2ELi4ELi3EEENS4_18smem_ptr_flag_bitsILi8EEENSU_INS5_IJNSA_ILi8EEESH_EEENS5_IJSH_SD_EEEEEEEvNS4_8identityES12_S1C_vS1D_EENS_8epilogue10collective6detail29Sm90TmaWarpSpecializedAdapterINS1G_15DefaultEpilogueISK_SL_SL_NS1F_6thread17LinearCombinationISK_Li1EffLNS1K_9ScaleType4KindE0ELNS_15FloatRoundStyleE2ESK_EENS1_15EpilogueDefaultEEEEEvvEEEEvNT_6ParamsE)
        /*06b8*/ 	.short	0x0210
        /*06ba*/ 	.short	0x0470


	//----- nvinfo : EIATTR_SW_WAR
	.align		4
.L_36:
        /*06bc*/ 	.byte	0x04, 0x36
        /*06be*/ 	.short	(.L_38 - .L_37)
.L_37:
        /*06c0*/ 	.word	0x00000008
.L_38:


//--------------------- .nv.callgraph             --------------------------
	.section	.nv.callgraph,"",@"SHT_CUDA_CALLGRAPH"
	.align	4
	.sectionentsize	8
	.align		4
        /*0000*/ 	.word	0x00000000
	.align		4
        /*0004*/ 	.word	0xffffffff
	.align		4
        /*0008*/ 	.word	0x00000000
	.align		4
        /*000c*/ 	.word	0xfffffffe
	.align		4
        /*0010*/ 	.word	0x00000000
	.align		4
        /*0014*/ 	.word	0xfffffffd
	.align		4
        /*0018*/ 	.word	0x00000000
	.align		4
        /*001c*/ 	.word	0xfffffffc


//--------------------- .nv.constant4             --------------------------
	.section	.nv.constant4,"a",@progbits
	.align	8
	.align		8
.nv.constant4:
        /*0000*/ 	.dword	_ZN40_INTERNAL_5be97ebf_4_k_cu_4c3529bb_261024cuda3std3__45__cpo5beginE
	.align		8
        /*0008*/ 	.dword	_ZN40_INTERNAL_5be97ebf_4_k_cu_4c3529bb_261024cuda3std3__45__cpo3endE
	.align		8
        /*0010*/ 	.dword	_ZN40_INTERNAL_5be97ebf_4_k_cu_4c3529bb_261024cuda3std3__45__cpo6cbeginE
	.align		8
        /*0018*/ 	.dword	_ZN40_INTERNAL_5be97ebf_4_k_cu_4c3529bb_261024cuda3std3__45__cpo4cendE
	.align		8
        /*0020*/ 	.dword	_ZN40_INTERNAL_5be97ebf_4_k_cu_4c3529bb_261024cuda3std3__442_GLOBAL__N__5be97ebf_4_k_cu_4c3529bb_261026ignoreE
	.align		8
        /*0028*/ 	.dword	_ZN40_INTERNAL_5be97ebf_4_k_cu_4c3529bb_261024cuda3std3__419piecewise_constructE
	.align		8
        /*0030*/ 	.dword	_ZN40_INTERNAL_5be97ebf_4_k_cu_4c3529bb_261024cuda3std3__48in_placeE
	.align		8
        /*0038*/ 	.dword	_ZN40_INTERNAL_5be97ebf_4_k_cu_4c3529bb_261024cuda3std6ranges3__45__cpo4swapE
	.align		8
        /*0040*/ 	.dword	_ZN40_INTERNAL_5be97ebf_4_k_cu_4c3529bb_261024cuda3std6ranges3__45__cpo9iter_moveE
	.align		8
        /*0048*/ 	.dword	_ZN40_INTERNAL_5be97ebf_4_k_cu_4c3529bb_261024cute7productE
	.align		8
        /*0050*/ 	.dword	_ZN40_INTERNAL_5be97ebf_4_k_cu_4c3529bb_261024cute1_E


//--------------------- .text._ZN7cutlass13device_kernelINS_4gemm6kernel13GemmUniversalIN4cute5tupleIJiiiiEEENS1_10collective13CollectiveMmaINS1_37MainloopSm90TmaGmmaWarpSpecializedFP8ILi18ENS5_IJNS4_1CILi4EEENSA_ILi2EEENSA_ILi1EEEEEENS1_32KernelTmaWarpSpecializedPingpongEEENS5_IJNSA_ILi64EEENSA_ILi128EEESH_EEENS_12float_e4m3_tENS5_IJlSD_lEEESK_SL_NS4_8TiledMMAINS4_8MMA_AtomIJNS4_4SM904GMMA31MMA_64x128x32_F32E4M3E4M3_SS_TNILNSP_7ScaleInE1ELSR_1EEEEEENS4_6LayoutINS5_IJSD_SD_SD_EEENS5_IJNSA_ILi0EEESW_SW_EEEEENS5_IJNS4_10UnderscoreESZ_SZ_EEEEENS4_23SM90_TMA_LOAD_MULTICASTENS4_14ComposedLayoutINS4_7SwizzleILi2ELi4ELi3EEENS4_18smem_ptr_flag_bitsILi8EEENSU_INS5_IJNSA_ILi8EEESH_EEENS5_IJSH_SD_EEEEEEEvNS4_8identityES12_S1C_vS1D_EENS_8epilogue10collective6detail29Sm90TmaWarpSpecializedAdapterINS1G_15DefaultEpilogueISK_SL_SL_NS1F_6thread17LinearCombinationISK_Li1EffLNS1K_9ScaleType4KindE0ELNS_15FloatRoundStyleE2ESK_EENS1_15EpilogueDefaultEEEEEvvEEEEvNT_6ParamsE --------------------------
	.section	.text._ZN7cutlass13device_kernelINS_4gemm6kernel13GemmUniversalIN4cute5tupleIJiiiiEEENS1_10collective13CollectiveMmaINS1_37MainloopSm90TmaGmmaWarpSpecializedFP8ILi18ENS5_IJNS4_1CILi4EEENSA_ILi2EEENSA_ILi1EEEEEENS1_32KernelTmaWarpSpecializedPingpongEEENS5_IJNSA_ILi64EEENSA_ILi128EEESH_EEENS_12float_e4m3_tENS5_IJlSD_lEEESK_SL_NS4_8TiledMMAINS4_8MMA_AtomIJNS4_4SM904GMMA31MMA_64x128x32_F32E4M3E4M3_SS_TNILNSP_7ScaleInE1ELSR_1EEEEEENS4_6LayoutINS5_IJSD_SD_SD_EEENS5_IJNSA_ILi0EEESW_SW_EEEEENS5_IJNS4_10UnderscoreESZ_SZ_EEEEENS4_23SM90_TMA_LOAD_MULTICASTENS4_14ComposedLayoutINS4_7SwizzleILi2ELi4ELi3EEENS4_18smem_ptr_flag_bitsILi8EEENSU_INS5_IJNSA_ILi8EEESH_EEENS5_IJSH_SD_EEEEEEEvNS4_8identityES12_S1C_vS1D_EENS_8epilogue10collective6detail29Sm90TmaWarpSpecializedAdapterINS1G_15DefaultEpilogueISK_SL_SL_NS1F_6thread17LinearCombinationISK_Li1EffLNS1K_9ScaleType4KindE0ELNS_15FloatRoundStyleE2ESK_EENS1_15EpilogueDefaultEEEEEvvEEEEvNT_6ParamsE,"ax",@progbits
	.align	128
.text._ZN7cutlass13device_kernelINS_4gemm6kernel13GemmUniversalIN4cute5tupleIJiiiiEEENS1_10collective13CollectiveMmaINS1_37MainloopSm90TmaGmmaWarpSpecializedFP8ILi18ENS5_IJNS4_1CILi4EEENSA_ILi2EEENSA_ILi1EEEEEENS1_32KernelTmaWarpSpecializedPingpongEEENS5_IJNSA_ILi64EEENSA_ILi128EEESH_EEENS_12float_e4m3_tENS5_IJlSD_lEEESK_SL_NS4_8TiledMMAINS4_8MMA_AtomIJNS4_4SM904GMMA31MMA_64x128x32_F32E4M3E4M3_SS_TNILNSP_7ScaleInE1ELSR_1EEEEEENS4_6LayoutINS5_IJSD_SD_SD_EEENS5_IJNSA_ILi0EEESW_SW_EEEEENS5_IJNS4_10UnderscoreESZ_SZ_EEEEENS4_23SM90_TMA_LOAD_MULTICASTENS4_14ComposedLayoutINS4_7SwizzleILi2ELi4ELi3EEENS4_18smem_ptr_flag_bitsILi8EEENSU_INS5_IJNSA_ILi8EEESH_EEENS5_IJSH_SD_EEEEEEEvNS4_8identityES12_S1C_vS1D_EENS_8epilogue10collective6detail29Sm90TmaWarpSpecializedAdapterINS1G_15DefaultEpilogueISK_SL_SL_NS1F_6thread17LinearCombinationISK_Li1EffLNS1K_9ScaleType4KindE0ELNS_15FloatRoundStyleE2ESK_EENS1_15EpilogueDefaultEEEEEvvEEEEvNT_6ParamsE:
        .type           _ZN7cutlass13device_kernelINS_4gemm6kernel13GemmUniversalIN4cute5tupleIJiiiiEEENS1_10collective13CollectiveMmaINS1_37MainloopSm90TmaGmmaWarpSpecializedFP8ILi18ENS5_IJNS4_1CILi4EEENSA_ILi2EEENSA_ILi1EEEEEENS1_32KernelTmaWarpSpecializedPingpongEEENS5_IJNSA_ILi64EEENSA_ILi128EEESH_EEENS_12float_e4m3_tENS5_IJlSD_lEEESK_SL_NS4_8TiledMMAINS4_8MMA_AtomIJNS4_4SM904GMMA31MMA_64x128x32_F32E4M3E4M3_SS_TNILNSP_7ScaleInE1ELSR_1EEEEEENS4_6LayoutINS5_IJSD_SD_SD_EEENS5_IJNSA_ILi0EEESW_SW_EEEEENS5_IJNS4_10UnderscoreESZ_SZ_EEEEENS4_23SM90_TMA_LOAD_MULTICASTENS4_14ComposedLayoutINS4_7SwizzleILi2ELi4ELi3EEENS4_18smem_ptr_flag_bitsILi8EEENSU_INS5_IJNSA_ILi8EEESH_EEENS5_IJSH_SD_EEEEEEEvNS4_8identityES12_S1C_vS1D_EENS_8epilogue10collective6detail29Sm90TmaWarpSpecializedAdapterINS1G_15DefaultEpilogueISK_SL_SL_NS1F_6thread17LinearCombinationISK_Li1EffLNS1K_9ScaleType4KindE0ELNS_15FloatRoundStyleE2ESK_EENS1_15EpilogueDefaultEEEEEvvEEEEvNT_6ParamsE,@function
        .size           _ZN7cutlass13device_kernelINS_4gemm6kernel13GemmUniversalIN4cute5tupleIJiiiiEEENS1_10collective13CollectiveMmaINS1_37MainloopSm90TmaGmmaWarpSpecializedFP8ILi18ENS5_IJNS4_1CILi4EEENSA_ILi2EEENSA_ILi1EEEEEENS1_32KernelTmaWarpSpecializedPingpongEEENS5_IJNSA_ILi64EEENSA_ILi128EEESH_EEENS_12float_e4m3_tENS5_IJlSD_lEEESK_SL_NS4_8TiledMMAINS4_8MMA_AtomIJNS4_4SM904GMMA31MMA_64x128x32_F32E4M3E4M3_SS_TNILNSP_7ScaleInE1ELSR_1EEEEEENS4_6LayoutINS5_IJSD_SD_SD_EEENS5_IJNSA_ILi0EEESW_SW_EEEEENS5_IJNS4_10UnderscoreESZ_SZ_EEEEENS4_23SM90_TMA_LOAD_MULTICASTENS4_14ComposedLayoutINS4_7SwizzleILi2ELi4ELi3EEENS4_18smem_ptr_flag_bitsILi8EEENSU_INS5_IJNSA_ILi8EEESH_EEENS5_IJSH_SD_EEEEEEEvNS4_8identityES12_S1C_vS1D_EENS_8epilogue10collective6detail29Sm90TmaWarpSpecializedAdapterINS1G_15DefaultEpilogueISK_SL_SL_NS1F_6thread17LinearCombinationISK_Li1EffLNS1K_9ScaleType4KindE0ELNS_15FloatRoundStyleE2ESK_EENS1_15EpilogueDefaultEEEEEvvEEEEvNT_6ParamsE,(.L_x_237 - _ZN7cutlass13device_kernelINS_4gemm6kernel13GemmUniversalIN4cute5tupleIJiiiiEEENS1_10collective13CollectiveMmaINS1_37MainloopSm90TmaGmmaWarpSpecializedFP8ILi18ENS5_IJNS4_1CILi4EEENSA_ILi2EEENSA_ILi1EEEEEENS1_32KernelTmaWarpSpecializedPingpongEEENS5_IJNSA_ILi64EEENSA_ILi128EEESH_EEENS_12float_e4m3_tENS5_IJlSD_lEEESK_SL_NS4_8TiledMMAINS4_8MMA_AtomIJNS4_4SM904GMMA31MMA_64x128x32_F32E4M3E4M3_SS_TNILNSP_7ScaleInE1ELSR_1EEEEEENS4_6LayoutINS5_IJSD_SD_SD_EEENS5_IJNSA_ILi0EEESW_SW_EEEEENS5_IJNS4_10UnderscoreESZ_SZ_EEEEENS4_23SM90_TMA_LOAD_MULTICASTENS4_14ComposedLayoutINS4_7SwizzleILi2ELi4ELi3EEENS4_18smem_ptr_flag_bitsILi8EEENSU_INS5_IJNSA_ILi8EEESH_EEENS5_IJSH_SD_EEEEEEEvNS4_8identityES12_S1C_vS1D_EENS_8epilogue10collective6detail29Sm90TmaWarpSpecializedAdapterINS1G_15DefaultEpilogueISK_SL_SL_NS1F_6thread17LinearCombinationISK_Li1EffLNS1K_9ScaleType4KindE0ELNS_15FloatRoundStyleE2ESK_EENS1_15EpilogueDefaultEEEEEvvEEEEvNT_6ParamsE)
        .other          _ZN7cutlass13device_kernelINS_4gemm6kernel13GemmUniversalIN4cute5tupleIJiiiiEEENS1_10collective13CollectiveMmaINS1_37MainloopSm90TmaGmmaWarpSpecializedFP8ILi18ENS5_IJNS4_1CILi4EEENSA_ILi2EEENSA_ILi1EEEEEENS1_32KernelTmaWarpSpecializedPingpongEEENS5_IJNSA_ILi64EEENSA_ILi128EEESH_EEENS_12float_e4m3_tENS5_IJlSD_lEEESK_SL_NS4_8TiledMMAINS4_8MMA_AtomIJNS4_4SM904GMMA31MMA_64x128x32_F32E4M3E4M3_SS_TNILNSP_7ScaleInE1ELSR_1EEEEEENS4_6LayoutINS5_IJSD_SD_SD_EEENS5_IJNSA_ILi0EEESW_SW_EEEEENS5_IJNS4_10UnderscoreESZ_SZ_EEEEENS4_23SM90_TMA_LOAD_MULTICASTENS4_14ComposedLayoutINS4_7SwizzleILi2ELi4ELi3EEENS4_18smem_ptr_flag_bitsILi8EEENSU_INS5_IJNSA_ILi8EEESH_EEENS5_IJSH_SD_EEEEEEEvNS4_8identityES12_S1C_vS1D_EENS_8epilogue10collective6detail29Sm90TmaWarpSpecializedAdapterINS1G_15DefaultEpilogueISK_SL_SL_NS1F_6thread17LinearCombinationISK_Li1EffLNS1K_9ScaleType4KindE0ELNS_15FloatRoundStyleE2ESK_EENS1_15EpilogueDefaultEEEEEvvEEEEvNT_6ParamsE,@"STO_CUDA_ENTRY STV_DEFAULT"
_ZN7cutlass13device_kernelINS_4gemm6kernel13GemmUniversalIN4cute5tupleIJiiiiEEENS1_10collective13CollectiveMmaINS1_37MainloopSm90TmaGmmaWarpSpecializedFP8ILi18ENS5_IJNS4_1CILi4EEENSA_ILi2EEENSA_ILi1EEEEEENS1_32KernelTmaWarpSpecializedPingpongEEENS5_IJNSA_ILi64EEENSA_ILi128EEESH_EEENS_12float_e4m3_tENS5_IJlSD_lEEESK_SL_NS4_8TiledMMAINS4_8MMA_AtomIJNS4_4SM904GMMA31MMA_64x128x32_F32E4M3E4M3_SS_TNILNSP_7ScaleInE1ELSR_1EEEEEENS4_6LayoutINS5_IJSD_SD_SD_EEENS5_IJNSA_ILi0EEESW_SW_EEEEENS5_IJNS4_10UnderscoreESZ_SZ_EEEEENS4_23SM90_TMA_LOAD_MULTICASTENS4_14ComposedLayoutINS4_7SwizzleILi2ELi4ELi3EEENS4_18smem_ptr_flag_bitsILi8EEENSU_INS5_IJNSA_ILi8EEESH_EEENS5_IJSH_SD_EEEEEEEvNS4_8identityES12_S1C_vS1D_EENS_8epilogue10collective6detail29Sm90TmaWarpSpecializedAdapterINS1G_15DefaultEpilogueISK_SL_SL_NS1F_6thread17LinearCombinationISK_Li1EffLNS1K_9ScaleType4KindE0ELNS_15FloatRoundStyleE2ESK_EENS1_15EpilogueDefaultEEEEEvvEEEEvNT_6ParamsE:
[----:B------:R-:W-:Y:S01]  /*0000*/  LDC R1, c[0x0][0x28] ;  /* 0x00000a00ff017b82 */ /* 0x000fe20000000800 */
[----:B------:R-:W0:Y:S01]  /*0010*/  S2R R11, SR_TID.X ;  /* 0x00000000000b7919 */ /* 0x000e220000002100 */
[----:B------:R-:W-:Y:S01]  /*0020*/  ELECT P0, URZ, PT ;  /* 0x00000000003f782f */ /* 0x000fe20003800000 */
[----:B------:R-:W-:Y:S01]  /*0030*/  BSSY B0, `(.L_x_0) ;  /* 0x000000f000007945 */ /* 0x000fe20003800000 */
[--C-:B0-----:R-:W-:Y:S02]  /*0040*/  SHF.R.U32.HI R0, RZ, 0x5, R11.reuse ;  /* 0x00000005ff007819 */ /* 0x101fe4000001160b */
[----:B------:R-:W-:-:S03]  /*0050*/  SHF.R.U32.HI R3, RZ, 0x7, R11 ;  /* 0x00000007ff037819 */ /* 0x000fc6000001160b */
[----:B------:R-:W0:Y:S04]  /*0060*/  SHFL.IDX PT, R2, R0, RZ, 0x1f ;  /* 0x00001fff00027589 */ /* 0x000e2800000e0000 */
[----:B------:R1:W2:Y:S01]  /*0070*/  SHFL.IDX PT, R5, R3, RZ, 0x1f ;  /* 0x00001fff03057589 */ /* 0x0002a200000e0000 */
[----:B0-----:R-:W-:-:S13]  /*0080*/  ISETP.NE.OR P0, PT, R2, RZ, !P0 ;  /* 0x000000ff0200720c */ /* 0x001fda0004705670 */
[----:B-12---:R-:W-:Y:S05]  /*0090*/  @P0 BRA `(.L_x_1) ;  /* 0x0000000000200947 */ /* 0x006fea0003800000 */
[----:B------:R-:W-:Y:S02]  /*00a0*/  ULDC.64 UR4, c[0x0][0x198] ;  /* 0x0000660000047ab9 */ /* 0x000fe40000000a00 */
[----:B------:R-:W-:Y:S02]  /*00b0*/  UIADD3 UR6, UP0, UR4, 0xf0, URZ ;  /* 0x000000f004067890 */ /* 0x000fe4000ff1e03f */
[----:B------:R-:W-:Y:S02]  /*00c0*/  UIADD3 UR4, UP1, UR4, 0x1f0, URZ ;  /* 0x000001f004047890 */ /* 0x000fe4000ff3e03f */
[----:B------:R-:W-:Y:S02]  /*00d0*/  UIADD3.X UR7, URZ, UR5, URZ, UP0, !UPT ;  /* 0x000000053f077290 */ /* 0x000fe400087fe43f */
[----:B------:R-:W-:-:S07]  /*00e0*/  UIADD3.X UR5, URZ, UR5, URZ, UP1, !UPT ;  /* 0x000000053f057290 */ /* 0x000fce0008ffe43f */
[----:B------:R0:W-:Y:S02]  /*00f0*/  UTMACCTL.PF [UR6] ;  /* 0x00000000060079b9 */ /* 0x0001e40008040000 */
[----:B------:R0:W-:Y:S02]  /*0100*/  UTMACCTL.PF [UR4] ;  /* 0x00000000040079b9 */ /* 0x0001e40008040000 */
[----:B0-----:R-:W-:Y:S01]  /*0110*/  NOP ;  /* 0x0000000000007918 */ /* 0x001fe20000000000 */
.L_x_1:
[----:B------:R-:W-:Y:S05]  /*0120*/  BSYNC B0 ;  /* 0x0000000000007941 */ /* 0x000fea0003800000 */
.L_x_0:
[----:B------:R-:W0:Y:S02]  /*0130*/  SHFL.IDX PT, R6, R0, RZ, 0x1f ;  /* 0x00001fff00067589 */ /* 0x000e2400000e0000 */
[----:B0-----:R-:W-:-:S13]  /*0140*/  ISETP.NE.AND P0, PT, R6, RZ, PT ;  /* 0x000000ff0600720c */ /* 0x001fda0003f05270 */
[----:B------:R-:W-:Y:S05]  /*0150*/  @P0 BRA `(.L_x_2) ;  /* 0x0000000000d40947 */ /* 0x000fea0003800000 */
[----:B------:R-:W-:Y:S01]  /*0160*/  ELECT P0, URZ, PT ;  /* 0x00000000003f782f */ /* 0x000fe20003800000 */
[----:B------:R-:W-:-:S12]  /*0170*/  BSSY B0, `(.L_x_2) ;  /* 0x0000033000007945 */ /* 0x000fd80003800000 */
[----:B------:R-:W-:Y:S05]  /*0180*/  @!P0 BRA `(.L_x_3) ;  /* 0x0000000000c48947 */ /* 0x000fea0003800000 */
[----:B------:R-:W0:Y:S01]  /*0190*/  S2UR UR8, SR_CgaCtaId ;  /* 0x00000000000879c3 */ /* 0x000e220000008800 */
[----:B------:R-:W-:Y:S01]  /*01a0*/  UMOV UR4, 0x400 ;  /* 0x0000040000047882 */ /* 0x000fe20000000000 */
[----:B------:R-:W-:Y:S01]  /*01b0*/  UMOV UR5, 0x1 ;  /* 0x0000000100057882 */ /* 0x000fe20000000000 */
[----:B------:R-:W-:Y:S02]  /*01c0*/  UMOV UR6, 0x5 ;  /* 0x0000000500067882 */ /* 0x000fe40000000000 */
[----:B------:R-:W-:-:S04]  /*01d0*/  UIADD3 UR6, -UR6, 0x100000, URZ ;  /* 0x0010000006067890 */ /* 0x000fc8000fffe13f */
[----:B------:R-:W-:Y:S02]  /*01e0*/  USHF.L.U32 UR7, UR6, 0xb, URZ ;  /* 0x0000000b06077899 */ /* 0x000fe4000800063f */
[----:B------:R-:W-:Y:S02]  /*01f0*/  USHF.L.U32 UR6, UR6, 0x1, URZ ;  /* 0x0000000106067899 */ /* 0x000fe4000800063f */
[----:B0-----:R-:W-:Y:S02]  /*0200*/  ULEA UR8, UR8, UR4, 0x18 ;  /* 0x0000000408087291 */ /* 0x001fe4000f8ec03f */
[----:B------:R-:W-:-:S04]  /*0210*/  UIADD3 UR4, -UR5, 0x100000, URZ ;  /* 0x0010000005047890 */ /* 0x000fc8000fffe13f */
[----:B------:R-:W-:Y:S02]  /*0220*/  USHF.L.U32 UR5, UR4, 0xb, URZ ;  /* 0x0000000b04057899 */ /* 0x000fe4000800063f */
[----:B------:R-:W-:Y:S01]  /*0230*/  USHF.L.U32 UR4, UR4, 0x1, URZ ;  /* 0x0000000104047899 */ /* 0x000fe2000800063f */
[----:B------:R-:W0:Y:S11]  /*0240*/  FENCE.VIEW.ASYNC.S ;  /* 0x00000000000073c6 */ /* 0x000e360000000000 */
[----:B0-----:R0:W1:Y:S01]  /*0250*/  SYNCS.EXCH.64 URZ, [UR8], UR4 ;  /* 0x00000004083f75b2 */ /* 0x0010620008000100 */
[----:B------:R0:W2:Y:S01]  /*0260*/  SYNCS.EXCH.64 URZ, [UR8+0x90], UR6 ;  /* 0x00009006083f75b2 */ /* 0x0000a20008000100 */
[----:B------:R0:W3:Y:S01]  /*0270*/  SYNCS.EXCH.64 URZ, [UR8+0x8], UR4 ;  /* 0x00000804083f75b2 */ /* 0x0000e20008000100 */
[----:B------:R0:W4:Y:S01]  /*0280*/  SYNCS.EXCH.64 URZ, [UR8+0x98], UR6 ;  /* 0x00009806083f75b2 */ /* 0x0001220008000100 */
[----:B------:R0:W0:Y:S01]  /*0290*/  SYNCS.EXCH.64 URZ, [UR8+0x10], UR4 ;  /* 0x00001004083f75b2 */ /* 0x0000220008000100 */
        /* <DEDUP_REMOVED lines=31> */
[----:B-1234-:R-:W-:Y:S01]  /*0490*/  NOP ;  /* 0x0000000000007918 */ /* 0x01efe20000000000 */
.L_x_3:
[----:B0-----:R-:W-:Y:S05]  /*04a0*/  BSYNC B0 ;  /* 0x0000000000007941 */ /* 0x001fea0003800000 */
.L_x_2:
[----:B------:R-:W-:Y:S01]  /*04b0*/  SHF.R.S32.HI R4, RZ, 0x1f, R11 ;  /* 0x0000001fff047819 */ /* 0x000fe2000001140b */
[----:B------:R-:W0:Y:S01]  /*04c0*/  SHFL.IDX PT, R7, R0, RZ, 0x1f ;  /* 0x00001fff00077589 */ /* 0x000e2200000e0000 */
[----:B------:R-:W1:Y:S01]  /*04d0*/  S2UR UR12, SR_CTAID.X ;  /* 0x00000000000c79c3 */ /* 0x000e620000002500 */
[----:B------:R-:W-:Y:S02]  /*04e0*/  ELECT P0, URZ, PT ;  /* 0x00000000003f782f */ /* 0x000fe40003800000 */
[----:B------:R-:W-:Y:S01]  /*04f0*/  LEA.HI R4, R4, R11, RZ, 0x7 ;  /* 0x0000000b04047211 */ /* 0x000fe200078f38ff */
[----:B------:R-:W2:Y:S01]  /*0500*/  SHFL.IDX PT, R8, R0, RZ, 0x1f ;  /* 0x00001fff00087589 */ /* 0x000ea200000e0000 */
[----:B------:R-:W-:Y:S01]  /*0510*/  SHF.R.S32.HI R9, RZ, 0x1f, R6 ;  /* 0x0000001fff097819 */ /* 0x000fe20000011406 */
[----:B------:R-:W-:Y:S01]  /*0520*/  ULDC UR4, c[0x0][0x150] ;  /* 0x0000540000047ab9 */ /* 0x000fe20000000800 */
[----:B------:R-:W-:Y:S01]  /*0530*/  LOP3.LUT R4, R4, 0xffffff80, RZ, 0xc0, !PT ;  /* 0xffffff8004047812 */ /* 0x000fe200078ec0ff */
[----:B------:R-:W3:Y:S01]  /*0540*/  S2R R16, SR_CTAID.Y ;  /* 0x0000000000107919 */ /* 0x000ee20000002600 */
[----:B------:R-:W-:Y:S01]  /*0550*/  LEA.HI R9, R9, R6, RZ, 0x2 ;  /* 0x0000000609097211 */ /* 0x000fe200078f10ff */
[----:B------:R-:W4:Y:S01]  /*0560*/  LDC R12, c[0x0][0x144] ;  /* 0x00005100ff0c7b82 */ /* 0x000f220000000800 */
[----:B------:R-:W-:Y:S01]  /*0570*/  ELECT P1, URZ, PT ;  /* 0x00000000003f782f */ /* 0x000fe20003820000 */
[----:B------:R-:W-:Y:S01]  /*0580*/  IMAD.IADD R10, R11, 0x1, -R4 ;  /* 0x000000010b0a7824 */ /* 0x000fe200078e0a04 */
[----:B------:R5:W4:Y:S01]  /*0590*/  SHFL.IDX PT, R14, R3, RZ, 0x1f ;  /* 0x00001fff030e7589 */ /* 0x000b2200000e0000 */
[----:B------:R-:W-:Y:S01]  /*05a0*/  LOP3.LUT R9, R9, 0x3ffffffc, RZ, 0xc0, !PT ;  /* 0x3ffffffc09097812 */ /* 0x000fe200078ec0ff */
[----:B------:R-:W-:Y:S01]  /*05b0*/  ULDC UR5, c[0x0][0x154] ;  /* 0x0000550000057ab9 */ /* 0x000fe20000000800 */
[----:B------:R-:W-:Y:S01]  /*05c0*/  UMOV UR11, 0x80 ;  /* 0x00000080000b7882 */ /* 0x000fe20000000000 */
[----:B------:R-:W-:Y:S01]  /*05d0*/  SHF.R.S32.HI R19, RZ, 0x1f, R10 ;  /* 0x0000001fff137819 */ /* 0x000fe2000001140a */
[----:B------:R-:W3:Y:S01]  /*05e0*/  LDC R13, c[0x0][0x140] ;  /* 0x00005000ff0d7b82 */ /* 0x000ee20000000800 */
[----:B------:R-:W-:Y:S01]  /*05f0*/  IMAD.IADD R9, R6, 0x1, -R9 ;  /* 0x0000000106097824 */ /* 0x000fe200078e0a09 */
[----:B------:R-:W-:Y:S01]  /*0600*/  NOP ;  /* 0x0000000000007918 */ /* 0x000fe20000000000 */
[----:B------:R-:W-:Y:S01]  /*0610*/  LEA.HI R4, R19, R10, RZ, 0x3 ;  /* 0x0000000a13047211 */ /* 0x000fe200078f18ff */
[----:B------:R-:W-:Y:S01]  /*0620*/  NOP ;  /* 0x0000000000007918 */ /* 0x000fe20000000000 */
[----:B-----5:R-:W-:Y:S01]  /*0630*/  SHF.R.S32.HI R3, RZ, 0x1f, R2 ;  /* 0x0000001fff037819 */ /* 0x020fe20000011402 */
[----:B------:R-:W-:Y:S01]  /*0640*/  VIADD R40, R5, 0xffffffff ;  /* 0xffffffff05287836 */ /* 0x000fe20000000000 */
[----:B0-----:R-:W-:Y:S01]  /*0650*/  ISETP.NE.OR P0, PT, R7, RZ, !P0 ;  /* 0x000000ff0700720c */ /* 0x001fe20004705670 */
[----:B------:R-:W0:Y:S01]  /*0660*/  LDC R25, c[0x0][0x148] ;  /* 0x00005200ff197b82 */ /* 0x000e220000000800 */
[----:B------:R-:W-:-:S02]  /*0670*/  SHF.R.S32.HI R7, RZ, 0x3, R4 ;  /* 0x00000003ff077819 */ /* 0x000fc40000011404 */
[----:B-1----:R-:W-:Y:S02]  /*0680*/  I2FP.F32.U32 R0, UR12 ;  /* 0x0000000c00007c45 */ /* 0x002fe40008201000 */
[----:B------:R-:W-:Y:S02]  /*0690*/  SHF.R.S32.HI R4, RZ, 0x1f, R4 ;  /* 0x0000001fff047819 */ /* 0x000fe40000011404 */
[----:B------:R-:W-:Y:S01]  /*06a0*/  LEA.HI R3, R3, R2, RZ, 0x2 ;  /* 0x0000000203037211 */ /* 0x000fe200078f10ff */
[----:B------:R-:W-:Y:S01]  /*06b0*/  FMUL R0, R0, UR4 ;  /* 0x0000000400007c20 */ /* 0x000fe20008400000 */
[----:B------:R-:W-:Y:S01]  /*06c0*/  LEA.HI R4, R4, R7, RZ, 0x2 ;  /* 0x0000000704047211 */ /* 0x000fe200078f10ff */
[----:B------:R-:W-:Y:S01]  /*06d0*/  UMOV UR4, 0x20 ;  /* 0x0000002000047882 */ /* 0x000fe20000000000 */
[----:B--2---:R-:W-:Y:S01]  /*06e0*/  ISETP.NE.OR P1, PT, R8, RZ, !P1 ;  /* 0x000000ff0800720c */ /* 0x004fe20004f25670 */
[----:B------:R-:W-:Y:S01]  /*06f0*/  VOTEU.ALL UP2, P0 ;  /* 0x00000000003f7886 */ /* 0x000fe20000040000 */
[----:B------:R-:W-:Y:S01]  /*0700*/  LOP3.LUT R4, R4, 0xfffffffc, RZ, 0xc0, !PT ;  /* 0xfffffffc04047812 */ /* 0x000fe200078ec0ff */
[----:B------:R-:W1:Y:S01]  /*0710*/  F2I.U32.TRUNC.NTZ R0, R0 ;  /* 0x0000000000007305 */ /* 0x000e62000020f000 */
[----:B------:R-:W-:Y:S01]  /*0720*/  LOP3.LUT R3, R3, 0xfffffffc, RZ, 0xc0, !PT ;  /* 0xfffffffc03037812 */ /* 0x000fe200078ec0ff */
[----:B------:R-:W-:Y:S01]  /*0730*/  VOTEU.ALL UP0, P0 ;  /* 0x00000000003f7886 */ /* 0x000fe20000000000 */
[----:B------:R-:W2:Y:S01]  /*0740*/  @!UP2 S2UR UR7, SR_CgaCtaId ;  /* 0x000000000007a9c3 */ /* 0x000ea20000008800 */
[----:B------:R-:W-:Y:S01]  /*0750*/  IMAD.IADD R4, R7, 0x1, -R4 ;  /* 0x0000000107047824 */ /* 0x000fe200078e0a04 */
[----:B------:R-:W-:Y:S01]  /*0760*/  @!UP2 UMOV UR6, 0x400 ;  /* 0x000004000006a882 */ /* 0x000fe20000000000 */
[----:B------:R-:W-:Y:S01]  /*0770*/  IMAD.IADD R18, R2, 0x1, -R3 ;  /* 0x0000000102127824 */ /* 0x000fe200078e0a03 */
[----:B---3--:R-:W-:Y:S01]  /*0780*/  ISETP.EQ.U32.AND P3, PT, R13, 0x1, PT ;  /* 0x000000010d00780c */ /* 0x008fe20003f62070 */
[----:B------:R-:W-:Y:S01]  /*0790*/  IMAD R4, R9, 0x4, R4 ;  /* 0x0000000409047824 */ /* 0x000fe200078e0204 */
[----:B------:R-:W-:Y:S01]  /*07a0*/  VOTEU.ALL UP1, P0 ;  /* 0x00000000003f7886 */ /* 0x000fe20000020000 */
[----:B------:R-:W-:Y:S01]  /*07b0*/  VOTEU.ALL UP3, P1 ;  /* 0x00000000003f7886 */ /* 0x000fe20000860000 */
[----:B------:R-:W-:Y:S01]  /*07c0*/  VOTEU.ALL UP4, P1 ;  /* 0x00000000003f7886 */ /* 0x000fe20000880000 */
[----:B------:R-:W-:Y:S01]  /*07d0*/  VOTEU.ALL UP5, P1 ;  /* 0x00000000003f7886 */ /* 0x000fe200008a0000 */
[----:B------:R-:W-:Y:S01]  /*07e0*/  SHF.R.S32.HI R3, RZ, 0x1f, R4 ;  /* 0x0000001fff037819 */ /* 0x000fe20000011404 */
[----:B------:R-:W-:Y:S01]  /*07f0*/  IMAD.MOV.U32 R13, RZ, RZ, 0x1 ;  /* 0x00000001ff0d7424 */ /* 0x000fe200078e00ff */
[----:B------:R-:W3:Y:S01]  /*0800*/  @!UP3 S2UR UR10, SR_CgaCtaId ;  /* 0x00000000000ab9c3 */ /* 0x000ee20000008800 */
[----:B-1----:R-:W-:Y:S01]  /*0810*/  IMAD.MOV R7, RZ, RZ, -R0 ;  /* 0x000000ffff077224 */ /* 0x002fe200078e0a00 */
[----:B------:R-:W-:Y:S01]  /*0820*/  LEA.HI R3, R3, R4, RZ, 0x2 ;  /* 0x0000000403037211 */ /* 0x000fe200078f10ff */
[----:B------:R-:W-:Y:S01]  /*0830*/  @!UP3 UMOV UR9, 0x400 ;  /* 0x000004000009b882 */ /* 0x000fe20000000000 */
[----:B------:R-:W-:Y:S01]  /*0840*/  I2FP.F32.U32 R0, R16 ;  /* 0x0000001000007245 */ /* 0x000fe20000201000 */
[----:B----4-:R-:W-:Y:S01]  /*0850*/  IMAD R24, R12, R7, UR12 ;  /* 0x0000000c0c187e24 */ /* 0x010fe2000f8e0207 */
[----:B------:R-:W-:Y:S01]  /*0860*/  LOP3.LUT R7, R3, 0xfffffffc, RZ, 0xc0, !PT ;  /* 0xfffffffc03077812 */ /* 0x000fe200078ec0ff */
[----:B------:R-:W-:Y:S01]  /*0870*/  IMAD.SHL.U32 R3, R4, 0x4, RZ ;  /* 0x0000000404037824 */ /* 0x000fe200078e00ff */
[----:B------:R-:W-:Y:S01]  /*0880*/  LOP3.LUT P0, RZ, R10, 0x7, RZ, 0xc0, !PT ;  /* 0x000000070aff7812 */ /* 0x000fe2000780c0ff */
[----:B------:R-:W-:Y:S01]  /*0890*/  FMUL R0, R0, UR5 ;  /* 0x0000000500007c20 */ /* 0x000fe20008400000 */
[----:B------:R-:W-:-:S04]  /*08a0*/  @!UP2 UIADD3 UR4, -UR4, 0x100000, URZ ;  /* 0x001000000404a890 */ /* 0x000fc8000fffe13f */
[----:B------:R-:W-:Y:S02]  /*08b0*/  @!UP2 USHF.L.U32 UR5, UR4, 0xb, URZ ;  /* 0x0000000b0405a899 */ /* 0x000fe4000800063f */
[----:B------:R-:W-:Y:S01]  /*08c0*/  @!UP2 USHF.L.U32 UR4, UR4, 0x1, URZ ;  /* 0x000000010404a899 */ /* 0x000fe2000800063f */
[C---:B------:R-:W-:Y:S01]  /*08d0*/  IMAD.IADD R7, R4.reuse, 0x1, -R7 ;  /* 0x0000000104077824 */ /* 0x040fe200078e0a07 */
[----:B------:R-:W-:Y:S01]  /*08e0*/  LOP3.LUT R12, R4, 0xc, R3, 0x78, !PT ;  /* 0x0000000c040c7812 */ /* 0x000fe200078e7803 */
[----:B--2---:R-:W-:Y:S01]  /*08f0*/  @!UP2 ULEA UR8, UR7, UR6, 0x18 ;  /* 0x000000060708a291 */ /* 0x004fe2000f8ec03f */
[----:B------:R-:W-:Y:S01]  /*0900*/  ISETP.GE.U32.AND P6, PT, R40, 0x2, PT ;  /* 0x000000022800780c */ /* 0x000fe20003fc6070 */
[----:B------:R-:W1:Y:S01]  /*0910*/  F2I.U32.TRUNC.NTZ R0, R0 ;  /* 0x0000000000007305 */ /* 0x000e62000020f000 */
[----:B------:R-:W-:Y:S01]  /*0920*/  ISETP.NE.AND P2, PT, R7, R24, PT ;  /* 0x000000180700720c */ /* 0x000fe20003f45270 */
[----:B------:R-:W-:-:S04]  /*0930*/  @!UP3 UIADD3 UR6, -UR11, 0x100000, URZ ;  /* 0x001000000b06b890 */ /* 0x000fc8000fffe13f */
[----:B------:R-:W-:Y:S02]  /*0940*/  @!UP3 USHF.L.U32 UR7, UR6, 0xb, URZ ;  /* 0x0000000b0607b899 */ /* 0x000fe4000800063f */
[----:B------:R-:W-:Y:S01]  /*0950*/  @!UP3 USHF.L.U32 UR6, UR6, 0x1, URZ ;  /* 0x000000010606b899 */ /* 0x000fe2000800063f */
[----:B------:R-:W-:Y:S01]  /*0960*/  ISETP.LT.U32.AND P0, PT, R12, 0x8, !P0 ;  /* 0x000000080c00780c */ /* 0x000fe20004701070 */
[----:B------:R-:W-:Y:S01]  /*0970*/  VOTEU.ALL UP2, P1 ;  /* 0x00000000003f7886 */ /* 0x000fe20000840000 */
[----:B------:R-:W-:Y:S02]  /*0980*/  R2UR UR15, R14 ;  /* 0x000000000e0f72ca */ /* 0x000fe400000e0000 */
[----:B------:R-:W-:Y:S01]  /*0990*/  ISETP.NE.AND P4, PT, R5, RZ, PT ;  /* 0x000000ff0500720c */ /* 0x000fe20003f85270 */
[----:B---3--:R-:W-:Y:S01]  /*09a0*/  @!UP3 ULEA UR9, UR10, UR9, 0x18 ;  /* 0x000000090a09b291 */ /* 0x008fe2000f8ec03f */
[----:B------:R-:W2:Y:S02]  /*09b0*/  FENCE.VIEW.ASYNC.S ;  /* 0x00000000000073c6 */ /* 0x000ea40000000000 */
[----:B--2---:R2:W3:Y:S01]  /*09c0*/  @!UP0 SYNCS.EXCH.64 URZ, [UR8+0x150], UR4 ;  /* 0x00015004083f85b2 */ /* 0x0044e20008000100 */
[----:B------:R-:W-:Y:S01]  /*09d0*/  VOTEU.ALL UP3, P1 ;  /* 0x00000000003f7886 */ /* 0x000fe20000860000 */
[----:B------:R-:W-:-:S02]  /*09e0*/  ISETP.NE.AND P1, PT, R18, 0x3, PT ;  /* 0x000000031200780c */ /* 0x000fc40003f25270 */
[----:B------:R-:W-:Y:S01]  /*09f0*/  @P2 SHF.R.S32.HI R3, RZ, 0x1f, R12 ;  /* 0x0000001fff032819 */ /* 0x000fe2000001140c */
[----:B-1----:R-:W-:Y:S01]  /*0a00*/  IMAD.MOV R26, RZ, RZ, -R0 ;  /* 0x000000ffff1a7224 */ /* 0x002fe200078e0a00 */
[----:B------:R-:W-:Y:S02]  /*0a10*/  ISETP.EQ.OR P1, PT, R18, RZ, !P1 ;  /* 0x000000ff1200720c */ /* 0x000fe40004f22670 */
[----:B------:R-:W-:Y:S01]  /*0a20*/  @P2 LEA.HI R3, R3, R12, RZ, 0x2 ;  /* 0x0000000c03032211 */ /* 0x000fe200078f10ff */
[----:B0-----:R-:W-:Y:S01]  /*0a30*/  IMAD R0, R25, R26, R16 ;  /* 0x0000001a19007224 */ /* 0x001fe200078e0210 */
[----:B------:R-:W-:Y:S02]  /*0a40*/  ISETP.EQ.AND P1, PT, R5, RZ, P1 ;  /* 0x000000ff0500720c */ /* 0x000fe40000f22270 */
[----:B------:R-:W-:Y:S02]  /*0a50*/  @P2 SHF.R.S32.HI R3, RZ, 0x2, R3 ;  /* 0x00000002ff032819 */ /* 0x000fe40000011403 */
[----:B------:R-:W-:Y:S01]  /*0a60*/  SEL R7, RZ, 0x1, !P1 ;  /* 0x00000001ff077807 */ /* 0x000fe20004800000 */
[----:B------:R2:W0:Y:S01]  /*0a70*/  @!UP1 SYNCS.EXCH.64 URZ, [UR8+0x158], UR4 ;  /* 0x00015804083f95b2 */ /* 0x0004220008000100 */
[----:B------:R-:W-:Y:S01]  /*0a80*/  @P2 ISETP.NE.AND P5, PT, R3, R0, PT ;  /* 0x000000000300220c */ /* 0x000fe20003fa5270 */
[----:B------:R-:W-:Y:S01]  /*0a90*/  NOP ;  /* 0x0000000000007918 */ /* 0x000fe20000000000 */
[----:B------:R-:W-:-:S02]  /*0aa0*/  SEL R0, RZ, 0x1, !P0 ;  /* 0x00000001ff007807 */ /* 0x000fc40004000000 */
[----:B------:R-:W-:Y:S02]  /*0ab0*/  @P2 SEL R13, RZ, 0x1, P5 ;  /* 0x00000001ff0d2807 */ /* 0x000fe40002800000 */
[----:B------:R-:W-:Y:S02]  /*0ac0*/  SEL R7, R7, 0x2, P6 ;  /* 0x0000000207077807 */ /* 0x000fe40003000000 */
[----:B------:R-:W-:Y:S01]  /*0ad0*/  LOP3.LUT R13, R13, R0, RZ, 0xc0, !PT ;  /* 0x000000000d0d7212 */ /* 0x000fe200078ec0ff */
[----:B------:R2:W1:Y:S01]  /*0ae0*/  @!UP2 SYNCS.EXCH.64 URZ, [UR9+0x130], UR6 ;  /* 0x00013006093fa5b2 */ /* 0x0004620008000100 */
[----:B------:R2:W4:Y:S01]  /*0af0*/  @!UP3 SYNCS.EXCH.64 URZ, [UR9+0x138], UR6 ;  /* 0x00013806093fb5b2 */ /* 0x0005220008000100 */
[----:B------:R2:W0:Y:S01]  /*0b00*/  @!UP4 SYNCS.EXCH.64 URZ, [UR9+0x140], UR6 ;  /* 0x00014006093fc5b2 */ /* 0x0004220008000100 */
[----:B------:R2:W0:Y:S01]  /*0b10*/  @!UP5 SYNCS.EXCH.64 URZ, [UR9+0x148], UR6 ;  /* 0x00014806093fd5b2 */ /* 0x0004220008000100 */
[----:B------:R-:W-:Y:S01]  /*0b20*/  NOP ;  /* 0x0000000000007918 */ /* 0x000fe20000000000 */
[----:B--23--:R-:W-:Y:S05]  /*0b30*/  @!P3 BRA `(.L_x_4) ;  /* 0x000000000008b947 */ /* 0x00cfea0003800000 */
[----:B01--4-:R-:W-:Y:S01]  /*0b40*/  UCGABAR_ARV ;  /* 0x00000000000079c7 */ /* 0x013fe20008000000 */
[----:B------:R-:W-:Y:S05]  /*0b50*/  BRA `(.L_x_5) ;  /* 0x0000000000047947 */ /* 0x000fea0003800000 */
.L_x_4:
[----:B01--4-:R-:W-:Y:S01]  /*0b60*/  NOP ;  /* 0x0000000000007918 */ /* 0x013fe20000000000 */
.L_x_5:
[----:B------:R-:W-:Y:S01]  /*0b70*/  ULDC.64 UR4, c[0x0][0x598] ;  /* 0x0001660000047ab9 */ /* 0x000fe20000000a00 */
[----:B------:R-:W-:Y:S01]  /*0b80*/  ULDC.64 UR18, c[0x0][0x208] ;  /* 0x0000820000127ab9 */ /* 0x000fe20000000a00 */
[----:B------:R-:W-:-:S04]  /*0b90*/  ISETP.NE.U32.AND P0, PT, RZ, UR4, PT ;  /* 0x00000004ff007c0c */ /* 0x000fc8000bf05070 */
[----:B------:R-:W-:-:S13]  /*0ba0*/  ISETP.NE.AND.EX P0, PT, RZ, UR5, PT, P0 ;  /* 0x00000005ff007c0c */ /* 0x000fda000bf05300 */
[----:B------:R-:W-:Y:S05]  /*0bb0*/  @!P0 BRA `(.L_x_6) ;  /* 0x00000000001c8947 */ /* 0x000fea0003800000 */
[----:B------:R-:W0:Y:S02]  /*0bc0*/  LDC.64 R2, c[0x0][0x598] ;  /* 0x00016600ff027b82 */ /* 0x000e240000000a00 */
[----:B0-----:R-:W2:Y:S02]  /*0bd0*/  LDG.E.64 R2, desc[UR18][R2.64] ;  /* 0x0000001202027981 */ /* 0x001ea4000c1e1b00 */
[----:B--2---:R-:W-:-:S04]  /*0be0*/  ISETP.NE.U32.AND P0, PT, R2, RZ, PT ;  /* 0x000000ff0200720c */ /* 0x004fc80003f05070 */
[----:B------:R-:W-:-:S13]  /*0bf0*/  ISETP.NE.AND.EX P0, PT, R3, RZ, PT, P0 ;  /* 0x000000ff0300720c */ /* 0x000fda0003f05300 */
[----:B------:R-:W-:Y:S05]  /*0c00*/  @!P0 BRA `(.L_x_6) ;  /* 0x0000000000088947 */ /* 0x000fea0003800000 */
[----:B------:R0:W5:Y:S01]  /*0c10*/  LD.E R14, desc[UR18][R2.64] ;  /* 0x00000012020e7980 */ /* 0x000162000c101900 */
[----:B------:R-:W-:Y:S05]  /*0c20*/  BRA `(.L_x_7) ;  /* 0x0000000000207947 */ /* 0x000fea0003800000 */
.L_x_6:
[----:B------:R-:W-:Y:S02]  /*0c30*/  ULDC.64 UR4, c[0x0][0x588] ;  /* 0x0001620000047ab9 */ /* 0x000fe40000000a00 */
[----:B------:R-:W-:-:S04]  /*0c40*/  ISETP.NE.U32.AND P0, PT, RZ, UR4, PT ;  /* 0x00000004ff007c0c */ /* 0x000fc8000bf05070 */
[----:B------:R-:W-:-:S13]  /*0c50*/  ISETP.NE.AND.EX P0, PT, RZ, UR5, PT, P0 ;  /* 0x00000005ff007c0c */ /* 0x000fda000bf05300 */
[----:B------:R-:W-:Y:S05]  /*0c60*/  @!P0 BRA `(.L_x_8) ;  /* 0x00000000000c8947 */ /* 0x000fea0003800000 */
[----:B------:R-:W0:Y:S02]  /*0c70*/  LDC.64 R14, c[0x0][0x588] ;  /* 0x00016200ff0e7b82 */ /* 0x000e240000000a00 */
[----:B0-----:R1:W5:Y:S01]  /*0c80*/  LDG.E R14, desc[UR18][R14.64] ;  /* 0x000000120e0e7981 */ /* 0x001362000c1e1900 */
[----:B------:R-:W-:Y:S05]  /*0c90*/  BRA `(.L_x_7) ;  /* 0x0000000000047947 */ /* 0x000fea0003800000 */
.L_x_8:
[----:B------:R-:W2:Y:S02]  /*0ca0*/  LDC R14, c[0x0][0x580] ;  /* 0x00016000ff0e7b82 */ /* 0x000ea40000000800 */
.L_x_7:
[----:B------:R-:W-:Y:S02]  /*0cb0*/  ULDC.64 UR4, c[0x0][0x5a0] ;  /* 0x0001680000047ab9 */ /* 0x000fe40000000a00 */
[----:B------:R-:W-:-:S04]  /*0cc0*/  ISETP.NE.U32.AND P0, PT, RZ, UR4, PT ;  /* 0x00000004ff007c0c */ /* 0x000fc8000bf05070 */
[----:B------:R-:W-:-:S13]  /*0cd0*/  ISETP.NE.AND.EX P0, PT, RZ, UR5, PT, P0 ;  /* 0x00000005ff007c0c */ /* 0x000fda000bf05300 */
[----:B------:R-:W-:Y:S05]  /*0ce0*/  @!P0 BRA `(.L_x_9) ;  /* 0x00000000001c8947 */ /* 0x000fea0003800000 */
[----:B0-----:R-:W0:Y:S02]  /*0cf0*/  LDC.64 R2, c[0x0][0x5a0] ;  /* 0x00016800ff027b82 */ /* 0x001e240000000a00 */
[----:B0-----:R-:W3:Y:S02]  /*0d00*/  LDG.E.64 R2, desc[UR18][R2.64] ;  /* 0x0000001202027981 */ /* 0x001ee4000c1e1b00 */
[----:B---3--:R-:W-:-:S04]  /*0d10*/  ISETP.NE.U32.AND P0, PT, R2, RZ, PT ;  /* 0x000000ff0200720c */ /* 0x008fc80003f05070 */
[----:B------:R-:W-:-:S13]  /*0d20*/  ISETP.NE.AND.EX P0, PT, R3, RZ, PT, P0 ;  /* 0x000000ff0300720c */ /* 0x000fda0003f05300 */
[----:B------:R-:W-:Y:S05]  /*0d30*/  @!P0 BRA `(.L_x_9) ;  /* 0x0000000000088947 */ /* 0x000fea0003800000 */
[----:B-1----:R0:W5:Y:S01]  /*0d40*/  LD.E R15, desc[UR18][R2.64] ;  /* 0x00000012020f7980 */ /* 0x002162000c101900 */
[----:B------:R-:W-:Y:S05]  /*0d50*/  BRA `(.L_x_10) ;  /* 0x0000000000207947 */ /* 0x000fea0003800000 */
.L_x_9:
[----:B------:R-:W-:Y:S02]  /*0d60*/  ULDC.64 UR4, c[0x0][0x590] ;  /* 0x0001640000047ab9 */ /* 0x000fe40000000a00 */
[----:B------:R-:W-:-:S04]  /*0d70*/  ISETP.NE.U32.AND P0, PT, RZ, UR4, PT ;  /* 0x00000004ff007c0c */ /* 0x000fc8000bf05070 */
[----:B------:R-:W-:-:S13]  /*0d80*/  ISETP.NE.AND.EX P0, PT, RZ, UR5, PT, P0 ;  /* 0x00000005ff007c0c */ /* 0x000fda000bf05300 */
[----:B------:R-:W-:Y:S05]  /*0d90*/  @!P0 BRA `(.L_x_11) ;  /* 0x00000000000c8947 */ /* 0x000fea0003800000 */
[----:B0-----:R-:W1:Y:S02]  /*0da0*/  LDC.64 R2, c[0x0][0x590] ;  /* 0x00016400ff027b82 */ /* 0x001e640000000a00 */
[----:B-1----:R1:W5:Y:S01]  /*0db0*/  LDG.E R15, desc[UR18][R2.64] ;  /* 0x00000012020f7981 */ /* 0x002362000c1e1900 */
[----:B------:R-:W-:Y:S05]  /*0dc0*/  BRA `(.L_x_10) ;  /* 0x0000000000047947 */ /* 0x000fea0003800000 */
.L_x_11:
[----:B-1----:R-:W3:Y:S02]  /*0dd0*/  LDC R15, c[0x0][0x584] ;  /* 0x00016100ff0f7b82 */ /* 0x002ee40000000800 */
.L_x_10:
[----:B------:R-:W4:Y:S01]  /*0de0*/  LDC R0, c[0x0][0x65c] ;  /* 0x00019700ff007b82 */ /* 0x000f220000000800 */
[----:B------:R-:W-:Y:S01]  /*0df0*/  ULDC UR8, c[0x0][0x28c] ;  /* 0x0000a30000087ab9 */ /* 0x000fe20000000800 */
[----:B------:R-:W-:Y:S01]  /*0e00*/  ISETP.NE.AND P0, PT, R5, 0x2, PT ;  /* 0x000000020500780c */ /* 0x000fe20003f05270 */
[----:B------:R-:W-:Y:S01]  /*0e10*/  UIADD3 UR8, UR8, 0x3f, URZ ;  /* 0x0000003f08087890 */ /* 0x000fe2000fffe03f */
[----:B------:R-:W-:Y:S01]  /*0e20*/  IMAD.U32 R4, RZ, RZ, UR12 ;  /* 0x0000000cff047e24 */ /* 0x000fe2000f8e00ff */
[----:B------:R-:W-:Y:S01]  /*0e30*/  UMOV UR4, URZ ;  /* 0x0000003f00047c82 */ /* 0x000fe20008000000 */
[----:B------:R-:W-:Y:S01]  /*0e40*/  UMOV UR5, URZ ;  /* 0x0000003f00057c82 */ /* 0x000fe20008000000 */
[----:B------:R-:W-:-:S04]  /*0e50*/  USHF.R.S32.HI UR9, URZ, 0x1f, UR8 ;  /* 0x0000001f3f097899 */ /* 0x000fc80008011408 */
[----:B------:R-:W-:-:S04]  /*0e60*/  ULEA.HI UR9, UR9, UR8, URZ, 0x6 ;  /* 0x0000000809097291 */ /* 0x000fc8000f8f303f */
[----:B------:R-:W-:Y:S01]  /*0e70*/  USHF.R.S32.HI UR13, URZ, 0x6, UR9 ;  /* 0x000000063f0d7899 */ /* 0x000fe20008011409 */
[----:B----4-:R-:W-:-:S13]  /*0e80*/  ISETP.NE.AND P2, PT, R0, 0x1, PT ;  /* 0x000000010000780c */ /* 0x010fda0003f45270 */
[----:B01----:R-:W0:Y:S01]  /*0e90*/  @P2 LDC R3, c[0x0][0x10] ;  /* 0x00000400ff032b82 */ /* 0x003e220000000800 */
[----:B------:R-:W-:Y:S02]  /*0ea0*/  @P2 IMAD.MOV.U32 R17, RZ, RZ, RZ ;  /* 0x000000ffff112224 */ /* 0x000fe400078e00ff */
[----:B------:R-:W-:-:S05]  /*0eb0*/  @P2 IMAD.MOV.U32 R5, RZ, RZ, RZ ;  /* 0x000000ffff052224 */ /* 0x000fca00078e00ff */
[----:B------:R-:W1:Y:S01]  /*0ec0*/  @!P2 LDC R9, c[0x0][0xc] ;  /* 0x00000300ff09ab82 */ /* 0x000e620000000800 */
[----:B------:R-:W-:Y:S01]  /*0ed0*/  ULDC UR6, c[0x0][0xc] ;  /* 0x0000030000067ab9 */ /* 0x000fe20000000800 */
[----:B------:R-:W-:Y:S02]  /*0ee0*/  ULDC UR7, c[0x0][0x10] ;  /* 0x0000040000077ab9 */ /* 0x000fe40000000800 */
[----:B------:R-:W-:-:S04]  /*0ef0*/  UIMAD.WIDE.U32 UR6, UR6, UR7, URZ ;  /* 0x00000007060672a5 */ /* 0x000fc8000f8e003f */
[----:B------:R-:W4:Y:S01]  /*0f00*/  LDC R8, c[0x0][0x14] ;  /* 0x00000500ff087b82 */ /* 0x000f220000000800 */
[----:B0-----:R-:W-:-:S04]  /*0f10*/  @P2 IMAD.WIDE.U32 R2, R3, UR12, R16 ;  /* 0x0000000c03022c25 */ /* 0x001fc8000f8e0010 */
[----:B------:R-:W-:Y:S02]  /*0f20*/  @P2 IMAD.IADD R3, R3, 0x1, R5 ;  /* 0x0000000103032824 */ /* 0x000fe400078e0205 */
[----:B------:R-:W-:Y:S02]  /*0f30*/  IMAD.MOV.U32 R5, RZ, RZ, RZ ;  /* 0x000000ffff057224 */ /* 0x000fe400078e00ff */
[----:B-1----:R-:W-:-:S04]  /*0f40*/  @!P2 IMAD.WIDE.U32 R4, R16, R9, R4 ;  /* 0x000000091004a225 */ /* 0x002fc800078e0004 */
[----:B------:R-:W-:Y:S02]  /*0f50*/  @!P2 IMAD.MOV.U32 R2, RZ, RZ, R4 ;  /* 0x000000ffff02a224 */ /* 0x000fe400078e0004 */
[C---:B----4-:R-:W-:Y:S02]  /*0f60*/  IMAD R21, R8.reuse, UR7, RZ ;  /* 0x0000000708157c24 */ /* 0x050fe4000f8e02ff */
[----:B------:R-:W-:Y:S01]  /*0f70*/  IMAD.WIDE.U32 R8, R8, UR6, RZ ;  /* 0x0000000608087c25 */ /* 0x000fe2000f8e00ff */
[----:B------:R-:W-:-:S03]  /*0f80*/  ULDC.64 UR6, c[0x0][0x650] ;  /* 0x0001940000067ab9 */ /* 0x000fc60000000a00 */
[----:B------:R-:W-:Y:S02]  /*0f90*/  @!P2 IMAD.MOV.U32 R3, RZ, RZ, R5 ;  /* 0x000000ffff03a224 */ /* 0x000fe400078e0005 */
[----:B------:R-:W-:Y:S01]  /*0fa0*/  IMAD.IADD R0, R9, 0x1, R21 ;  /* 0x0000000109007824 */ /* 0x000fe200078e0215 */
[----:B------:R-:W-:Y:S06]  /*0fb0*/  @P0 BRA `(.L_x_12) ;  /* 0x0000000000200947 */ /* 0x000fec0003800000 */
[----:B------:R-:W-:Y:S01]  /*0fc0*/  UISETP.GE.U32.AND UP0, UPT, UR13, 0x12, UPT ;  /* 0x000000120d00788c */ /* 0x000fe2000bf06070 */
[----:B------:R-:W-:Y:S01]  /*0fd0*/  IADD3 R2, P0, R2, R8, RZ ;  /* 0x0000000802027210 */ /* 0x000fe20007f1e0ff */
[----:B------:R-:W-:-:S04]  /*0fe0*/  UIMAD.WIDE.U32 UR4, UR13, 0x38e38e39, URZ ;  /* 0x38e38e390d0478a5 */ /* 0x000fc8000f8e003f */
[----:B------:R-:W-:Y:S01]  /*0ff0*/  USHF.R.U32.HI UR4, URZ, 0x2, UR5 ;  /* 0x000000023f047899 */ /* 0x000fe20008011605 */
[----:B------:R-:W-:Y:S02]  /*1000*/  IMAD.X R3, R0, 0x1, R3, P0 ;  /* 0x0000000100037824 */ /* 0x000fe400000e0603 */
[----:B------:R-:W-:Y:S02]  /*1010*/  UMOV UR5, URZ ;  /* 0x0000003f00057c82 */ /* 0x000fe40008000000 */
[----:B------:R-:W-:Y:S02]  /*1020*/  @UP0 ULOP3.LUT UR5, UR4, 0x1, URZ, 0xc0, !UPT ;  /* 0x0000000104050892 */ /* 0x000fe4000f8ec03f */
[----:B------:R-:W-:-:S12]  /*1030*/  UIMAD UR4, UR4, -0x12, UR13 ;  /* 0xffffffee040478a4 */ /* 0x000fd8000f8e020d */
.L_x_12:
[----:B------:R-:W-:Y:S01]  /*1040*/  ISETP.GE.U32.AND P0, PT, R2, UR6, PT ;  /* 0x0000000602007c0c */ /* 0x000fe2000bf06070 */
[----:B------:R-:W-:Y:S01]  /*1050*/  IMAD.MOV.U32 R6, RZ, RZ, -0x1 ;  /* 0xffffffffff067424 */ /* 0x000fe200078e00ff */
[----:B------:R-:W-:Y:S01]  /*1060*/  PRMT R20, RZ, 0x7610, R20 ;  /* 0x00007610ff147816 */ /* 0x000fe20000000014 */
[----:B------:R-:W-:Y:S01]  /*1070*/  IMAD.MOV.U32 R5, RZ, RZ, -0x1 ;  /* 0xffffffffff057424 */ /* 0x000fe200078e00ff */
[----:B------:R-:W-:Y:S01]  /*1080*/  ISETP.GE.U32.AND.EX P0, PT, R3, UR7, PT, P0 ;  /* 0x0000000703007c0c */ /* 0x000fe2000bf06100 */
[----:B------:R-:W-:-:S12]  /*1090*/  IMAD.MOV.U32 R4, RZ, RZ, -0x1 ;  /* 0xffffffffff047424 */ /* 0x000fd800078e00ff */
[----:B------:R-:W-:Y:S05]  /*10a0*/  @P0 BRA `(.L_x_13) ;  /* 0x0000000400240947 */ /* 0x000fea0003800000 */
[----:B------:R-:W0:Y:S01]  /*10b0*/  LDC.64 R28, c[0x0][0x628] ;  /* 0x00018a00ff1c7b82 */ /* 0x000e220000000a00 */
[----:B------:R-:W-:Y:S02]  /*10c0*/  IMAD.MOV.U32 R4, RZ, RZ, R2 ;  /* 0x000000ffff047224 */ /* 0x000fe400078e0002 */
[----:B------:R-:W-:-:S05]  /*10d0*/  IMAD.MOV.U32 R5, RZ, RZ, R3 ;  /* 0x000000ffff057224 */ /* 0x000fca00078e0003 */
[----:B------:R-:W1:Y:S08]  /*10e0*/  LDC R6, c[0x0][0x630] ;  /* 0x00018c00ff067b82 */ /* 0x000e700000000800 */
[----:B------:R-:W4:Y:S01]  /*10f0*/  LDC.64 R30, c[0x0][0x620] ;  /* 0x00018800ff1e7b82 */ /* 0x000f220000000a00 */
[----:B0-----:R-:W-:-:S04]  /*1100*/  ISETP.NE.U32.AND P0, PT, R28, RZ, PT ;  /* 0x000000ff1c00720c */ /* 0x001fc80003f05070 */
[----:B------:R-:W-:-:S13]  /*1110*/  ISETP.NE.AND.EX P0, PT, R29, RZ, PT, P0 ;  /* 0x000000ff1d00720c */ /* 0x000fda0003f05300 */
[----:B-1--4-:R-:W-:Y:S05]  /*1120*/  @!P0 BRA `(.L_x_14) ;  /* 0x0000000000288947 */ /* 0x012fea0003800000 */
[----:B------:R-:W0:Y:S02]  /*1130*/  LDC R23, c[0x0][0x634] ;  /* 0x00018d00ff177b82 */ /* 0x000e240000000800 */
[----:B0-----:R-:W-:-:S05]  /*1140*/  IADD3 R23, P0, R2, R23, RZ ;  /* 0x0000001702177210 */ /* 0x001fca0007f1e0ff */
[----:B------:R-:W-:-:S04]  /*1150*/  IMAD.X R27, RZ, RZ, R3, P0 ;  /* 0x000000ffff1b7224 */ /* 0x000fc800000e0603 */
[----:B------:R-:W-:-:S04]  /*1160*/  IMAD.WIDE.U32 R4, R27, R28, RZ ;  /* 0x0000001c1b047225 */ /* 0x000fc800078e00ff */
[----:B------:R-:W-:-:S04]  /*1170*/  IMAD.WIDE.U32 R20, P0, R23, R29, R4 ;  /* 0x0000001d17147225 */ /* 0x000fc80007800004 */
[----:B------:R-:W-:-:S04]  /*1180*/  IMAD.WIDE.U32 R4, R23, R28, RZ ;  /* 0x0000001c17047225 */ /* 0x000fc800078e00ff */
[----:B------:R-:W-:Y:S01]  /*1190*/  IMAD.X R23, RZ, RZ, RZ, P0 ;  /* 0x000000ffff177224 */ /* 0x000fe200000e06ff */
[----:B------:R-:W-:Y:S01]  /*11a0*/  IADD3 RZ, P0, R5, R20, RZ ;  /* 0x0000001405ff7210 */ /* 0x000fe20007f1e0ff */
[----:B------:R-:W-:-:S04]  /*11b0*/  IMAD.MOV.U32 R22, RZ, RZ, R21 ;  /* 0x000000ffff167224 */ /* 0x000fc800078e0015 */
[----:B------:R-:W-:-:S08]  /*11c0*/  IMAD.WIDE.U32.X R4, R27, R29, R22, P0 ;  /* 0x0000001d1b047225 */ /* 0x000fd000000e0416 */
.L_x_14:
[----:B------:R-:W0:Y:S01]  /*11d0*/  LDC.64 R32, c[0x0][0x640] ;  /* 0x00019000ff207b82 */ /* 0x000e220000000a00 */
[-CC-:B------:R-:W-:Y:S01]  /*11e0*/  SHF.R.U64 R36, R4, R6.reuse, R5.reuse ;  /* 0x0000000604247219 */ /* 0x180fe20000001205 */
[----:B------:R-:W-:Y:S01]  /*11f0*/  IMAD.MOV.U32 R37, RZ, RZ, 0x1 ;  /* 0x00000001ff257424 */ /* 0x000fe200078e00ff */
[----:B------:R-:W-:Y:S02]  /*1200*/  SHF.R.U32.HI R4, RZ, R6, R5 ;  /* 0x00000006ff047219 */ /* 0x000fe40000011605 */
[----:B------:R-:W-:-:S03]  /*1210*/  IADD3 R21, P0, RZ, -R36, RZ ;  /* 0x80000024ff157210 */ /* 0x000fc60007f1e0ff */
[----:B------:R-:W1:Y:S02]  /*1220*/  LDC R20, c[0x0][0x618] ;  /* 0x00018600ff147b82 */ /* 0x000e640000000800 */
[----:B------:R-:W-:-:S04]  /*1230*/  IMAD.X R5, RZ, RZ, ~R4, P0 ;  /* 0x000000ffff057224 */ /* 0x000fc800000e0e04 */
[-C--:B------:R-:W-:Y:S02]  /*1240*/  IMAD R6, R5, R30.reuse, RZ ;  /* 0x0000001e05067224 */ /* 0x080fe400078e02ff */
[----:B------:R-:W4:Y:S01]  /*1250*/  LDC R23, c[0x0][0x608] ;  /* 0x00018200ff177b82 */ /* 0x000f220000000800 */
[----:B------:R-:W-:-:S04]  /*1260*/  IMAD.WIDE.U32 R4, R21, R30, R2 ;  /* 0x0000001e15047225 */ /* 0x000fc800078e0002 */
[----:B------:R-:W-:-:S03]  /*1270*/  IMAD R21, R21, R31, R6 ;  /* 0x0000001f15157224 */ /* 0x000fc600078e0206 */
[----:B------:R-:W2:Y:S01]  /*1280*/  LDC R28, c[0x0][0x658] ;  /* 0x00019600ff1c7b82 */ /* 0x000ea20000000800 */
[----:B------:R-:W-:Y:S01]  /*1290*/  IMAD.IADD R5, R5, 0x1, R21 ;  /* 0x0000000105057824 */ /* 0x000fe200078e0215 */
[----:B0-----:R-:W-:Y:S01]  /*12a0*/  ISETP.NE.U32.AND P0, PT, R32, RZ, PT ;  /* 0x000000ff2000720c */ /* 0x001fe20003f05070 */
[----:B------:R-:W-:-:S03]  /*12b0*/  IMAD.MOV.U32 R21, RZ, RZ, -0x1 ;  /* 0xffffffffff157424 */ /* 0x000fc600078e00ff */
[----:B------:R-:W-:Y:S02]  /*12c0*/  ISETP.NE.AND.EX P0, PT, R33, RZ, PT, P0 ;  /* 0x000000ff2100720c */ /* 0x000fe40003f05300 */
[----:B------:R-:W0:Y:S01]  /*12d0*/  LDC R31, c[0x0][0x600] ;  /* 0x00018000ff1f7b82 */ /* 0x000e220000000800 */
[-CC-:B-1----:R-:W-:Y:S02]  /*12e0*/  SHF.R.U64 R29, R4, R20.reuse, R5.reuse ;  /* 0x00000014041d7219 */ /* 0x182fe40000001205 */
[----:B------:R-:W-:-:S05]  /*12f0*/  SHF.R.U32.HI R4, RZ, R20, R5 ;  /* 0x00000014ff047219 */ /* 0x000fca0000011605 */
[----:B------:R-:W1:Y:S01]  /*1300*/  LDC R30, c[0x0][0x648] ;  /* 0x00019200ff1e7b82 */ /* 0x000e620000000800 */
[-CC-:B----4-:R-:W-:Y:S02]  /*1310*/  SHF.R.U64 R39, R29, R23.reuse, R4.reuse ;  /* 0x000000171d277219 */ /* 0x190fe40000001204 */
[----:B------:R-:W-:-:S05]  /*1320*/  SHF.R.U32.HI R5, RZ, R23, R4 ;  /* 0x00000017ff057219 */ /* 0x000fca0000011604 */
[----:B------:R-:W4:Y:S01]  /*1330*/  LDC R35, c[0x0][0x638] ;  /* 0x00018e00ff237b82 */ /* 0x000f220000000800 */
[-C--:B--2---:R-:W-:Y:S02]  /*1340*/  SHF.L.U32 R4, R21, R28.reuse, RZ ;  /* 0x0000001c15047219 */ /* 0x084fe400000006ff */
[--C-:B------:R-:W-:Y:S02]  /*1350*/  SHF.R.U64 R38, R39, R28, R5.reuse ;  /* 0x0000001c27267219 */ /* 0x100fe40000001205 */
[----:B------:R-:W-:Y:S02]  /*1360*/  LOP3.LUT R6, RZ, R4, RZ, 0x33, !PT ;  /* 0x00000004ff067212 */ /* 0x000fe400078e33ff */
[----:B------:R-:W-:Y:S01]  /*1370*/  SHF.R.U32.HI R5, RZ, R28, R5 ;  /* 0x0000001cff057219 */ /* 0x000fe20000011605 */
[----:B------:R-:W2:Y:S01]  /*1380*/  LDC R34, c[0x0][0x610] ;  /* 0x00018400ff227b82 */ /* 0x000ea20000000800 */
[----:B------:R-:W-:Y:S01]  /*1390*/  IMAD.MOV.U32 R4, RZ, RZ, R38 ;  /* 0x000000ffff047224 */ /* 0x000fe200078e0026 */
[----:B------:R-:W-:Y:S06]  /*13a0*/  @!P0 BRA `(.L_x_15) ;  /* 0x0000000000288947 */ /* 0x000fec0003800000 */
[----:B------:R-:W3:Y:S02]  /*13b0*/  LDC R23, c[0x0][0x64c] ;  /* 0x00019300ff177b82 */ /* 0x000ee40000000800 */
[----:B---3--:R-:W-:-:S05]  /*13c0*/  IADD3 R23, P0, R38, R23, RZ ;  /* 0x0000001726177210 */ /* 0x008fca0007f1e0ff */
        /* <DEDUP_REMOVED lines=8> */
.L_x_15:
[----:B-1----:R-:W-:Y:S01]  /*1450*/  SHF.R.U64 R17, R4, R30, R5 ;  /* 0x0000001e04117219 */ /* 0x002fe20000001205 */
[----:B------:R-:W-:Y:S01]  /*1460*/  @P2 IMAD R24, R25, R26, R16 ;  /* 0x0000001a19182224 */ /* 0x000fe200078e0210 */
[----:B------:R-:W-:Y:S02]  /*1470*/  SHF.L.U32 R4, R37, R28, RZ ;  /* 0x0000001c25047219 */ /* 0x000fe400000006ff */
[----:B------:R-:W-:Y:S01]  /*1480*/  LOP3.LUT R5, R39, R6, RZ, 0xc0, !PT ;  /* 0x0000000627057212 */ /* 0x000fe200078ec0ff */
[----:B0-----:R-:W-:Y:S02]  /*1490*/  VIADD R6, R31, 0xffffffff ;  /* 0xffffffff1f067836 */ /* 0x001fe40000000000 */
[----:B------:R-:W-:Y:S02]  /*14a0*/  IMAD.MOV R20, RZ, RZ, -R17 ;  /* 0x000000ffff147224 */ /* 0x000fe400078e0a11 */
[----:B------:R-:W-:Y:S01]  /*14b0*/  IMAD R5, R4, R17, R5 ;  /* 0x0000001104057224 */ /* 0x000fe200078e0205 */
[----:B------:R-:W-:Y:S01]  /*14c0*/  LOP3.LUT R17, R29, R6, RZ, 0xc0, !PT ;  /* 0x000000061d117212 */ /* 0x000fe200078ec0ff */
[----:B----4-:R-:W-:-:S02]  /*14d0*/  IMAD R4, R20, R35, R38 ;  /* 0x0000002314047224 */ /* 0x010fc400078e0226 */
[----:B--2---:R-:W-:Y:S02]  /*14e0*/  IMAD R6, R5, R34, R24 ;  /* 0x0000002205067224 */ /* 0x004fe400078e0218 */
[----:B------:R-:W-:Y:S02]  /*14f0*/  IMAD R17, R4, R31, R17 ;  /* 0x0000001f04117224 */ /* 0x000fe400078e0211 */
[----:B------:R-:W-:Y:S02]  /*1500*/  IMAD.MOV.U32 R20, RZ, RZ, 0x1 ;  /* 0x00000001ff147424 */ /* 0x000fe400078e00ff */
[----:B------:R-:W-:Y:S01]  /*1510*/  IMAD.MOV.U32 R4, RZ, RZ, R36 ;  /* 0x000000ffff047224 */ /* 0x000fe200078e0024 */
[----:B------:R-:W-:Y:S02]  /*1520*/  SEL R5, R17, R6, !P2 ;  /* 0x0000000611057207 */ /* 0x000fe40005000000 */
[----:B------:R-:W-:-:S07]  /*1530*/  SEL R6, R6, R17, !P2 ;  /* 0x0000001106067207 */ /* 0x000fce0005000000 */
.L_x_13:
[----:B------:R-:W-:Y:S05]  /*1540*/  @!P3 BRA `(.L_x_16) ;  /* 0x00000000000cb947 */ /* 0x000fea0003800000 */
[----:B------:R-:W-:Y:S01]  /*1550*/  UCGABAR_WAIT ;  /* 0x0000000000007dc7 */ /* 0x000fe20008000000 */
[----:B------:R-:W-:Y:S01]  /*1560*/  CCTL.IVALL ;  /* 0x00000000ff00798f */ /* 0x000fe20002000000 */
[----:B------:R-:W-:Y:S05]  /*1570*/  BRA `(.L_x_17) ;  /* 0x0000000000047947 */ /* 0x000fea0003800000 */
.L_x_16:
[----:B------:R-:W-:Y:S06]  /*1580*/  BAR.SYNC.DEFER_BLOCKING 0x0 ;  /* 0x0000000000007b1d */ /* 0x000fec0000010000 */
.L_x_17:
[----:B------:R-:W-:Y:S05]  /*1590*/  @!P4 BRA `(.L_x_18) ;  /* 0x0000006c0068c947 */ /* 0x000fea0003800000 */
[----:B------:R-:W-:-:S13]  /*15a0*/  ISETP.GT.U32.AND P0, PT, R40, 0x1, PT ;  /* 0x000000012800780c */ /* 0x000fda0003f04070 */
[----:B------:R-:W-:Y:S05]  /*15b0*/  @P0 EXIT ;  /* 0x000000000000094d */ /* 0x000fea0003800000 */
.L_x_19:
[----:B------:R-:W-:-:S08]  /*15c0*/  NOP ;  /* 0x0000000000007918 */ /* 0x000fd00000000000 */
[----:B------:R-:W0:Y:S02]  /*15d0*/  USETMAXREG.TRY_ALLOC.CTAPOOL UP0, 0xe8 ;  /* 0x000000e8000079c8 */ /* 0x000e240008000600 */
[----:B0-----:R-:W-:-:S13]  /*15e0*/  PLOP3.LUT P0, PT, PT, PT, UP0, 0x80, 0x0 ;  /* 0x000000000000781c */ /* 0x001fda0003f0f008 */
[----:B------:R-:W-:Y:S05]  /*15f0*/  @!P0 BRA `(.L_x_19) ;  /* 0xfffffffc00f08947 */ /* 0x000fea000383ffff */
[----:B------:R-:W-:-:S13]  /*1600*/  LOP3.LUT P0, RZ, R20, 0xff, RZ, 0xc0, !PT ;  /* 0x000000ff14ff7812 */ /* 0x000fda000780c0ff */
[----:B------:R-:W-:Y:S05]  /*1610*/  @!P0 EXIT ;  /* 0x000000000000894d */ /* 0x000fea0003800000 */
[----:B------:R-:W0:Y:S01]  /*1620*/  S2UR UR6, SR_CgaCtaId ;  /* 0x00000000000679c3 */ /* 0x000e220000008800 */
[CC--:B------:R-:W-:Y:S01]  /*1630*/  LEA.HI R11, R19.reuse, R10.reuse, RZ, 0x2 ;  /* 0x0000000a130b7211 */ /* 0x0c0fe200078f10ff */
[----:B------:R-:W-:Y:S01]  /*1640*/  UIADD3 UR7, UR15, -0x1, URZ ;  /* 0xffffffff0f077890 */ /* 0x000fe2000fffe03f */
[----:B------:R-:W-:Y:S01]  /*1650*/  LEA.HI R19, R19, R10, RZ, 0x5 ;  /* 0x0000000a13137211 */ /* 0x000fe200078f28ff */
[----:B------:R-:W-:Y:S01]  /*1660*/  UMOV UR12, 0x400 ;  /* 0x00000400000c7882 */ /* 0x000fe20000000000 */
[--C-:B------:R-:W-:Y:S01]  /*1670*/  SHF.R.S32.HI R18, RZ, 0x2, R11.reuse ;  /* 0x00000002ff127819 */ /* 0x100fe2000001140b */
[----:B------:R-:W-:Y:S01]  /*1680*/  UISETP.LT.AND UP0, UPT, UR13, 0x1, UPT ;  /* 0x000000010d00788c */ /* 0x000fe2000bf01270 */
[----:B------:R-:W-:Y:S01]  /*1690*/  SHF.R.S32.HI R17, RZ, 0x1f, R11 ;  /* 0x0000001fff117819 */ /* 0x000fe2000001140b */
[----:B------:R-:W-:Y:S01]  /*16a0*/  USHF.L.U32 UR20, UR13, 0x1, URZ ;  /* 0x000000010d147899 */ /* 0x000fe2000800063f */
[----:B------:R-:W-:Y:S01]  /*16b0*/  LOP3.LUT R11, R11, 0xfffffffc, RZ, 0xc0, !PT ;  /* 0xfffffffc0b0b7812 */ /* 0x000fe200078ec0ff */
[----:B------:R-:W-:Y:S01]  /*16c0*/  USEL UR14, UR13, 0x1, UP0 ;  /* 0x000000010d0e7887 */ /* 0x000fe20008000000 */
[----:B------:R-:W-:Y:S01]  /*16d0*/  LEA.HI R17, R17, R18, RZ, 0x3 ;  /* 0x0000001211117211 */ /* 0x000fe200078f18ff */
[----:B------:R-:W-:Y:S01]  /*16e0*/  UISETP.NE.AND UP0, UPT, UR7, URZ, UPT ;  /* 0x0000003f0700728c */ /* 0x000fe2000bf05270 */
[----:B------:R-:W-:Y:S01]  /*16f0*/  LOP3.LUT R148, R7, 0x1, RZ, 0xfc, !PT ;  /* 0x0000000107947812 */ /* 0x000fe200078efcff */
[----:B------:R-:W-:Y:S01]  /*1700*/  IMAD.IADD R16, R10, 0x1, -R11 ;  /* 0x000000010a107824 */ /* 0x000fe200078e0a0b */
[----:B------:R-:W-:Y:S01]  /*1710*/  LOP3.LUT R17, R17, 0xfffffff8, RZ, 0xc0, !PT ;  /* 0xfffffff811117812 */ /* 0x000fe200078ec0ff */
[----:B------:R-:W-:-:S04]  /*1720*/  UIADD3 UR14, -UR14, UR13, URZ ;  /* 0x0000000d0e0e7290 */ /* 0x000fc8000fffe13f */
[----:B------:R-:W-:Y:S01]  /*1730*/  IMAD.IADD R18, R18, 0x1, -R17 ;  /* 0x0000000112127824 */ /* 0x000fe200078e0a11 */
[----:B------:R-:W-:Y:S01]  /*1740*/  SHF.R.S32.HI R17, RZ, 0x5, R19 ;  /* 0x00000005ff117819 */ /* 0x000fe20000011413 */
[----:B0-----:R-:W-:-:S03]  /*1750*/  ULEA UR12, UR6, UR12, 0x18 ;  /* 0x0000000c060c7291 */ /* 0x001fc6000f8ec03f */
[--C-:B------:R-:W-:Y:S01]  /*1760*/  SHF.R.S32.HI R19, RZ, 0x1f, R18.reuse ;  /* 0x0000001fff137819 */ /* 0x100fe20000011412 */
[----:B------:R-:W-:Y:S01]  /*1770*/  USHF.L.U32 UR6, UR7, 0x3, URZ ;  /* 0x0000000307067899 */ /* 0x000fe2000800063f */
[C-C-:B------:R-:W-:Y:S01]  /*1780*/  IMAD R20, R17.reuse, -0x10, -R18.reuse ;  /* 0xfffffff011147824 */ /* 0x140fe200078e0a12 */
[----:B------:R-:W-:Y:S02]  /*1790*/  USEL UR7, URZ, 0x1, UP0 ;  /* 0x000000013f077887 */ /* 0x000fe40008000000 */
[----:B------:R-:W-:Y:S01]  /*17a0*/  ULOP3.LUT UR6, UR6, 0x8, URZ, 0xc0, !UPT ;  /* 0x0000000806067892 */ /* 0x000fe2000f8ec03f */
[----:B------:R-:W-:Y:S01]  /*17b0*/  IMAD.WIDE R10, R17, 0x10, R18 ;  /* 0x00000010110a7825 */ /* 0x000fe200078e0212 */
[----:B------:R-:W-:Y:S02]  /*17c0*/  UIADD3 UR21, UR12, 0x130, URZ ;  /* 0x000001300c157890 */ /* 0x000fe4000fffe03f */
[----:B------:R-:W-:Y:S01]  /*17d0*/  ULOP3.LUT UR22, UR6, 0x8, URZ, 0x3c, !UPT ;  /* 0x0000000806167892 */ /* 0x000fe2000f8e3c3f */
[----:B------:R-:W-:Y:S01]  /*17e0*/  IMAD.U32 R150, RZ, RZ, UR7 ;  /* 0x00000007ff967e24 */ /* 0x000fe2000f8e00ff */
[----:B------:R-:W-:-:S02]  /*17f0*/  ULOP3.LUT UR16, UR6, 0x18, URZ, 0x3c, !UPT ;  /* 0x0000001806107892 */ /* 0x000fc4000f8e3c3f */
[----:B------:R-:W-:Y:S01]  /*1800*/  ULEA UR15, UR15, UR21, 0x3 ;  /* 0x000000150f0f7291 */ /* 0x000fe2000f8e183f */
[----:B------:R-:W-:Y:S02]  /*1810*/  ULDC UR6, c[0x0][0x284] ;  /* 0x0000a10000067ab9 */ /* 0x000fe40000000800 */
[----:B------:R-:W-:-:S09]  /*1820*/  VIADD R17, R20, UR6 ;  /* 0x0000000614117c36 */ /* 0x000fd20008000000 */
.L_x_174:
[----:B------:R-:W-:Y:S01]  /*1830*/  SHF.L.U32 R18, R150, 0x1f, RZ ;  /* 0x0000001f96127819 */ /* 0x000fe200000006ff */
[----:B------:R-:W0:Y:S01]  /*1840*/  LDC R19, c[0x0][0x28c] ;  /* 0x0000a300ff137b82 */ /* 0x000e220000000800 */
[----:B------:R-:W-:Y:S01]  /*1850*/  UMOV UR6, URZ ;  /* 0x0000003f00067c82 */ /* 0x000fe20008000000 */
[----:B------:R-:W-:Y:S01]  /*1860*/  UMOV UR17, UR4 ;  /* 0x0000000400117c82 */ /* 0x000fe20008000000 */
[----:B-1----:R-:W1:Y:S01]  /*1870*/  SYNCS.PHASECHK.TRANS64.TRYWAIT P0, [UR15+-0x8], R18 ;  /* 0xfffff812ff0075a7 */ /* 0x002e62000800014f */
[----:B0-----:R-:W-:Y:S01]  /*1880*/  ISETP.GE.AND P1, PT, R19, 0x1, PT ;  /* 0x000000011300780c */ /* 0x001fe20003f26270 */
[----:B-1-34-:R-:W-:-:S12]  /*1890*/  @!P0 BRA `(.L_x_20) ;  /* 0x0000008000f08947 */ /* 0x01afd80003800000 */
.L_x_210:
[----:B------:R-:W-:Y:S01]  /*18a0*/  UMOV UR7, URZ ;  /* 0x0000003f00077c82 */ /* 0x000fe20008000000 */
[----:B------:R-:W-:Y:S01]  /*18b0*/  UMOV UR8, URZ ;  /* 0x0000003f00087c82 */ /* 0x000fe20008000000 */
[----:B------:R-:W-:Y:S02]  /*18c0*/  CS2R R88, SRZ ;  /* 0x0000000000587805 */ /* 0x000fe4000001ff00 */
[----:B------:R-:W-:Y:S02]  /*18d0*/  CS2R R22, SRZ ;  /* 0x0000000000167805 */ /* 0x000fe4000001ff00 */
[----:B------:R-:W-:Y:S02]  /*18e0*/  CS2R R90, SRZ ;  /* 0x00000000005a7805 */ /* 0x000fe4000001ff00 */
[----:B------:R-:W-:Y:S02]  /*18f0*/  CS2R R92, SRZ ;  /* 0x00000000005c7805 */ /* 0x000fe4000001ff00 */
[----:B------:R-:W-:-:S02]  /*1900*/  CS2R R94, SRZ ;  /* 0x00000000005e7805 */ /* 0x000fc4000001ff00 */
[----:B------:R-:W-:Y:S02]  /*1910*/  CS2R R96, SRZ ;  /* 0x0000000000607805 */ /* 0x000fe4000001ff00 */
        /* <DEDUP_REMOVED lines=24> */
[----:B------:R-:W-:Y:S01]  /*1aa0*/  CS2R R146, SRZ ;  /* 0x0000000000927805 */ /* 0x000fe2000001ff00 */
[----:B------:R-:W-:Y:S01]  /*1ab0*/  IMAD.MOV.U32 R149, RZ, RZ, RZ ;  /* 0x000000ffff957224 */ /* 0x000fe200078e00ff */
[----:B------:R-:W-:Y:S01]  /*1ac0*/  CS2R R24, SRZ ;  /* 0x0000000000187805 */ /* 0x000fe2000001ff00 */
[----:B------:R-:W-:Y:S01]  /*1ad0*/  IMAD.MOV.U32 R151, RZ, RZ, RZ ;  /* 0x000000ffff977224 */ /* 0x000fe200078e00ff */
[----:B------:R-:W-:Y:S01]  /*1ae0*/  CS2R R26, SRZ ;  /* 0x00000000001a7805 */ /* 0x000fe2000001ff00 */
[----:B------:R-:W-:Y:S01]  /*1af0*/  IMAD.U32 R152, RZ, RZ, UR5 ;  /* 0x00000005ff987e24 */ /* 0x000fe2000f8e00ff */
        /* <DEDUP_REMOVED lines=29> */
[----:B------:R-:W-:Y:S01]  /*1cd0*/  CS2R R86, SRZ ;  /* 0x0000000000567805 */ /* 0x000fe2000001ff00 */
[----:B------:R-:W-:Y:S06]  /*1ce0*/  @!P1 BRA `(.L_x_21) ;  /* 0x00000008003c9947 */ /* 0x000fec0003800000 */
[----:B------:R-:W-:-:S13]  /*1cf0*/  ISETP.NE.AND P1, PT, R148, 0x3, PT ;  /* 0x000000039400780c */ /* 0x000fda0003f25270 */
[----:B------:R-:W-:Y:S05]  /*1d00*/  @!P1 BRA `(.L_x_22) ;  /* 0x0000000000049947 */ /* 0x000fea0003800000 */
[----:B------:R-:W-:Y:S01]  /*1d10*/  BPT.TRAP 0x1 ;  /* 0x000000040000795c */ /* 0x000fe20000300000 */
.L_x_22:
[----:B------:R-:W-:Y:S01]  /*1d20*/  ULEA UR6, UR4, UR12, 0x3 ;  /* 0x0000000c04067291 */ /* 0x000fe2000f8e183f */
[----:B0-----:R-:W-:-:S05]  /*1d30*/  IMAD.U32 R18, RZ, RZ, UR5 ;  /* 0x00000005ff127e24 */ /* 0x001fca000f8e00ff */
[----:B------:R-:W-:-:S04]  /*1d40*/  SHF.L.U32 R18, R18, 0x1f, RZ ;  /* 0x0000001f12127819 */ /* 0x000fc800000006ff */
[----:B------:R0:W1:Y:S01]  /*1d50*/  SYNCS.PHASECHK.TRANS64.TRYWAIT P0, [UR6], R18 ;  /* 0x00000012ff0075a7 */ /* 0x0000620008000146 */
[----:B------:R-:W-:Y:S05]  /*1d60*/  @!P1 BRA `(.L_x_23) ;  /* 0x0000000000049947 */ /* 0x000fea0003800000 */
[----:B------:R-:W-:Y:S01]  /*1d70*/  BPT.TRAP 0x1 ;  /* 0x000000040000795c */ /* 0x000fe20000300000 */
.L_x_23:
[----:B-1----:R-:W-:Y:S05]  /*1d80*/  @P0 BRA `(.L_x_24) ;  /* 0x0000000000080947 */ /* 0x002fea0003800000 */
[----:B------:R-:W1:Y:S02]  /*1d90*/  SYNCS.PHASECHK.TRANS64.TRYWAIT P0, [UR6], R18 ;  /* 0x00000012ff0075a7 */ /* 0x000e640008000146 */
[----:B-1----:R-:W-:Y:S05]  /*1da0*/  @!P0 BRA `(.L_x_25) ;  /* 0x0000007c00c48947 */ /* 0x002fea0003800000 */
.L_x_24:
[----:B------:R-:W-:Y:S01]  /*1db0*/  UIADD3 UR6, UR12, 0x200, URZ ;  /* 0x000002000c067890 */ /* 0x000fe2000fffe03f */
[----:B------:R-:W-:Y:S01]  /*1dc0*/  WARPGROUP.ARRIVE ;  /* 0x00000000000079c5 */ /* 0x000fe20000000000 */
[----:B------:R-:W-:Y:S01]  /*1dd0*/  UIADD3 UR7, UR12, 0x12200, URZ ;  /* 0x000122000c077890 */ /* 0x000fe2000fffe03f */
[----:B------:R-:W-:Y:S01]  /*1de0*/  CS2R R88, SRZ ;  /* 0x0000000000587805 */ /* 0x000fe2000001ff00 */
[----:B------:R-:W-:Y:S01]  /*1df0*/  USHF.R.U32.HI UR6, URZ, 0x4, UR6 ;  /* 0x000000043f067899 */ /* 0x000fe20008011606 */
[----:B------:R-:W-:Y:S01]  /*1e00*/  CS2R R22, SRZ ;  /* 0x0000000000167805 */ /* 0x000fe2000001ff00 */
[----:B------:R-:W-:Y:S01]  /*1e10*/  USHF.R.U32.HI UR7, URZ, 0x4, UR7 ;  /* 0x000000043f077899 */ /* 0x000fe20008011607 */
[----:B------:R-:W-:Y:S01]  /*1e20*/  CS2R R90, SRZ ;  /* 0x00000000005a7805 */ /* 0x000fe2000001ff00 */
[----:B------:R-:W-:Y:S01]  /*1e30*/  ULOP3.LUT UR6, UR6, 0x3fff, URZ, 0xc0, !UPT ;  /* 0x00003fff06067892 */ /* 0x000fe2000f8ec03f */
[----:B------:R-:W-:Y:S01]  /*1e40*/  CS2R R92, SRZ ;  /* 0x00000000005c7805 */ /* 0x000fe2000001ff00 */
[----:B------:R-:W-:Y:S01]  /*1e50*/  ULOP3.LUT UR7, UR7, 0x3fff, URZ, 0xc0, !UPT ;  /* 0x00003fff07077892 */ /* 0x000fe2000f8ec03f */
[----:B------:R-:W-:Y:S01]  /*1e60*/  CS2R R94, SRZ ;  /* 0x00000000005e7805 */ /* 0x000fe2000001ff00 */
[----:B------:R-:W-:Y:S01]  /*1e70*/  ULOP3.LUT UR6, UR6, 0x10000, URZ, 0xfc, !UPT ;  /* 0x0001000006067892 */ /* 0x000fe2000f8efc3f */
[----:B------:R-:W-:Y:S01]  /*1e80*/  CS2R R96, SRZ ;  /* 0x0000000000607805 */ /* 0x000fe2000001ff00 */
[----:B------:R-:W-:Y:S01]  /*1e90*/  ULOP3.LUT UR7, UR7, 0x10000, URZ, 0xfc, !UPT ;  /* 0x0001000007077892 */ /* 0x000fe2000f8efc3f */
[----:B------:R-:W-:Y:S01]  /*1ea0*/  CS2R R98, SRZ ;  /* 0x0000000000627805 */ /* 0x000fe2000001ff00 */
[----:B------:R-:W-:Y:S01]  /*1eb0*/  ULEA UR8, UR4, UR6, 0x8 ;  /* 0x0000000604087291 */ /* 0x000fe2000f8e403f */
[----:B------:R-:W-:Y:S01]  /*1ec0*/  CS2R R102, SRZ ;  /* 0x0000000000667805 */ /* 0x000fe2000001ff00 */
[----:B------:R-:W-:Y:S01]  /*1ed0*/  ULEA UR10, UR4, UR7, 0x9 ;  /* 0x00000007040a7291 */ /* 0x000fe2000f8e483f */
[----:B------:R-:W-:Y:S01]  /*1ee0*/  CS2R R100, SRZ ;  /* 0x0000000000647805 */ /* 0x000fe2000001ff00 */
[----:B------:R-:W-:Y:S01]  /*1ef0*/  UMOV UR9, 0x80000020 ;  /* 0x8000002000097882 */ /* 0x000fe20000000000 */
[----:B------:R-:W-:Y:S01]  /*1f00*/  UMOV UR11, 0x80000020 ;  /* 0x80000020000b7882 */ /* 0x000fe20000000000 */
[----:B------:R-:W-:Y:S01]  /*1f10*/  ULDC UR7, c[0x0][0x50c] ;  /* 0x0001430000077ab9 */ /* 0x000fe20000000800 */
[----:B------:R-:W-:Y:S01]  /*1f20*/  UMOV UR6, 0x2 ;  /* 0x0000000200067882 */ /* 0x000fe20000000000 */
[----:B------:R-:W-:Y:S01]  /*1f30*/  UISETP.NE.AND UP0, UPT, UR7, 0x2, UPT ;  /* 0x000000020700788c */ /* 0x000fe2000bf05270 */
[----:B------:R-:W-:-:S02]  /*1f40*/  CS2R R104, SRZ ;  /* 0x0000000000687805 */ /* 0x000fc4000001ff00 */
[----:B------:R-:W-:Y:S01]  /*1f50*/  CS2R R106, SRZ ;  /* 0x00000000006a7805 */ /* 0x000fe2000001ff00 */
[----:B------:R-:W-:Y:S01]  /*1f60*/  QGMMA.64x128x32.F32.E4M3.E4M3 R24, gdesc[UR8], RZ, !UPT ;  /* 0x01e00000081879f3 */ /* 0x000fe2000c7008ff */
[----:B------:R-:W-:Y:S01]  /*1f70*/  USEL UR7, URZ, 0x1, UP0 ;  /* 0x000000013f077887 */ /* 0x000fe20008000000 */
[----:B------:R-:W-:Y:S01]  /*1f80*/  CS2R R108, SRZ ;  /* 0x00000000006c7805 */ /* 0x000fe2000001ff00 */
[----:B------:R-:W-:Y:S01]  /*1f90*/  UIADD3 UR8, UR8, 0x2, URZ ;  /* 0x0000000208087890 */ /* 0x000fe2000fffe03f */
[----:B------:R-:W-:Y:S01]  /*1fa0*/  CS2R R110, SRZ ;  /* 0x00000000006e7805 */ /* 0x000fe2000001ff00 */
[----:B------:R-:W-:Y:S01]  /*1fb0*/  UIADD3 UR10, UR10, 0x2, URZ ;  /* 0x000000020a0a7890 */ /* 0x000fe2000fffe03f */
[----:B------:R-:W-:Y:S02]  /*1fc0*/  CS2R R112, SRZ ;  /* 0x0000000000707805 */ /* 0x000fe4000001ff00 */
[----:B------:R-:W-:Y:S01]  /*1fd0*/  ISETP.NE.AND P0, PT, RZ, UR7, PT ;  /* 0x00000007ff007c0c */ /* 0x000fe2000bf05270 */
[----:B------:R-:W-:Y:S01]  /*1fe0*/  UMOV UR9, 0x80000020 ;  /* 0x8000002000097882 */ /* 0x000fe20000000000 */
[----:B------:R-:W-:Y:S01]  /*1ff0*/  UMOV UR11, 0x80000020 ;  /* 0x80000020000b7882 */ /* 0x000fe20000000000 */
        /* <DEDUP_REMOVED lines=17> */
[----:B------:R-:W-:Y:S02]  /*2110*/  IMAD.MOV.U32 R149, RZ, RZ, RZ ;  /* 0x000000ffff957224 */ /* 0x000fe400078e00ff */
[----:B------:R-:W-:Y:S01]  /*2120*/  IMAD.MOV.U32 R151, RZ, RZ, RZ ;  /* 0x000000ffff977224 */ /* 0x000fe200078e00ff */
[----:B------:R-:W-:Y:S01]  /*2130*/  QGMMA.64x128x32.F32.E4M3.E4M3 R24, gdesc[UR8], R24, gsb0 ;  /* 0x01e00000081879f3 */ /* 0x000fe20008000818 */
[----:B------:R-:W-:Y:S05]  /*2140*/  @!P0 BRA `(.L_x_26) ;  /* 0x0000000400088947 */ /* 0x000fea0003800000 */
[----:B------:R-:W-:Y:S02]  /*2150*/  WARPGROUP.DEPBAR.LE gsb0, 0x0 ;  /* 0x00008000000079c5 */ /* 0x000fe40000010000 */
[----:B------:R-:W-:-:S01]  /*2160*/  FADD R151, RZ, R24 ;  /* 0x00000018ff977221 */ /* 0x000fc20000000000 */
[----:B------:R-:W-:Y:S01]  /*2170*/  FADD R146, RZ, R25 ;  /* 0x00000019ff927221 */ /* 0x000fe20000000000 */
        /* <DEDUP_REMOVED lines=62> */
[----:B------:R-:W-:-:S06]  /*2560*/  UMOV UR6, URZ ;  /* 0x0000003f00067c82 */ /* 0x000fcc0008000000 */
.L_x_26:
[----:B------:R-:W-:-:S04]  /*2570*/  UIADD3 UR17, UR4, 0x1, URZ ;  /* 0x0000000104117890 */ /* 0x000fc8000fffe03f */
[----:B------:R-:W-:-:S04]  /*2580*/  UISETP.NE.AND UP0, UPT, UR17, 0x12, UPT ;  /* 0x000000121100788c */ /* 0x000fc8000bf05270 */
[----:B------:R-:W-:Y:S02]  /*2590*/  USEL UR8, URZ, 0x1, UP0 ;  /* 0x000000013f087887 */ /* 0x000fe40008000000 */
[----:B------:R-:W-:Y:S02]  /*25a0*/  USEL UR17, UR17, URZ, UP0 ;  /* 0x0000003f11117287 */ /* 0x000fe40008000000 */
[----:B------:R-:W-:-:S06]  /*25b0*/  ULOP3.LUT UR8, UR5, UR8, URZ, 0x3c, !UPT ;  /* 0x0000000805087292 */ /* 0x000fcc000f8e3c3f */
[----:B------:R-:W-:Y:S01]  /*25c0*/  IMAD.U32 R152, RZ, RZ, UR8 ;  /* 0x00000008ff987e24 */ /* 0x000fe2000f8e00ff */
[----:B------:R-:W-:-:S06]  /*25d0*/  UMOV UR8, 0x1 ;  /* 0x0000000100087882 */ /* 0x000fcc0000000000 */
.L_x_21:
[----:B------:R-:W-:-:S06]  /*25e0*/  UISETP.GE.AND UP0, UPT, UR14, 0x1, UPT ;  /* 0x000000010e00788c */ /* 0x000fcc000bf06270 */
[----:B------:R-:W-:-:S13]  /*25f0*/  PLOP3.LUT P0, PT, PT, PT, UP0, 0x80, 0x0 ;  /* 0x000000000000781c */ /* 0x000fda0003f0f008 */
[----:B------:R-:W-:Y:S05]  /*2600*/  @!P0 BRA `(.L_x_27) ;  /* 0x0000000800088947 */ /* 0x000fea0003800000 */
[----:B01----:R-:W-:Y:S01]  /*2610*/  IMAD.U32 R18, RZ, RZ, UR14 ;  /* 0x0000000eff127e24 */ /* 0x003fe2000f8e00ff */
[----:B------:R-:W-:Y:S01]  /*2620*/  ULDC UR23, c[0x0][0x50c] ;  /* 0x0001430000177ab9 */ /* 0x000fe20000000800 */
[----:B------:R-:W-:-:S07]  /*2630*/  IMAD.U32 R19, RZ, RZ, UR4 ;  /* 0x00000004ff137e24 */ /* 0x000fce000f8e00ff */
.L_x_35:
[----:B------:R-:W-:-:S13]  /*2640*/  ISETP.NE.AND P1, PT, R148, 0x3, PT ;  /* 0x000000039400780c */ /* 0x000fda0003f25270 */
[----:B------:R-:W-:Y:S05]  /*2650*/  @!P1 BRA `(.L_x_28) ;  /* 0x0000000000049947 */ /* 0x000fea0003800000 */
[----:B------:R-:W-:Y:S01]  /*2660*/  BPT.TRAP 0x1 ;  /* 0x000000040000795c */ /* 0x000fe20000300000 */
.L_x_28:
[----:B------:R-:W-:Y:S01]  /*2670*/  ULEA UR9, UR17, UR12, 0x3 ;  /* 0x0000000c11097291 */ /* 0x000fe2000f8e183f */
[----:B------:R-:W-:-:S08]  /*2680*/  SHF.L.U32 R20, R152, 0x1f, RZ ;  /* 0x0000001f98147819 */ /* 0x000fd000000006ff */
[----:B------:R0:W1:Y:S01]  /*2690*/  SYNCS.PHASECHK.TRANS64.TRYWAIT P0, [UR9], R20 ;  /* 0x00000014ff0075a7 */ /* 0x0000620008000149 */
[----:B------:R-:W-:Y:S05]  /*26a0*/  @!P1 BRA `(.L_x_29) ;  /* 0x0000000000049947 */ /* 0x000fea0003800000 */
[----:B------:R-:W-:Y:S01]  /*26b0*/  BPT.TRAP 0x1 ;  /* 0x000000040000795c */ /* 0x000fe20000300000 */
.L_x_29:
[----:B-1----:R-:W-:Y:S05]  /*26c0*/  @P0 BRA `(.L_x_30) ;  /* 0x0000000000080947 */ /* 0x002fea0003800000 */
[----:B------:R-:W1:Y:S02]  /*26d0*/  SYNCS.PHASECHK.TRANS64.TRYWAIT P0, [UR9], R20 ;  /* 0x00000014ff0075a7 */ /* 0x000e640008000149 */
[----:B-1----:R-:W-:Y:S05]  /*26e0*/  @!P0 BRA `(.L_x_31) ;  /* 0x00000074008c8947 */ /* 0x002fea0003800000 */
.L_x_30:
[----:B------:R-:W-:Y:S01]  /*26f0*/  UIADD3 UR9, UR12, 0x200, URZ ;  /* 0x000002000c097890 */ /* 0x000fe2000fffe03f */
[----:B------:R-:W-:Y:S01]  /*2700*/  WARPGROUP.ARRIVE ;  /* 0x00000000000079c5 */ /* 0x000fe20000000000 */
[----:B------:R-:W-:Y:S02]  /*2710*/  UIADD3 UR10, UR12, 0x12200, URZ ;  /* 0x000122000c0a7890 */ /* 0x000fe4000fffe03f */
[----:B------:R-:W-:Y:S02]  /*2720*/  UISETP.NE.AND UP0, UPT, UR7, URZ, UPT ;  /* 0x0000003f0700728c */ /* 0x000fe4000bf05270 */
[----:B------:R-:W-:Y:S02]  /*2730*/  USHF.R.U32.HI UR9, URZ, 0x4, UR9 ;  /* 0x000000043f097899 */ /* 0x000fe40008011609 */
[----:B------:R-:W-:Y:S02]  /*2740*/  USHF.R.U32.HI UR10, URZ, 0x4, UR10 ;  /* 0x000000043f0a7899 */ /* 0x000fe4000801160a */
[----:B------:R-:W-:-:S02]  /*2750*/  USEL UR8, UR8, URZ, !UP0 ;  /* 0x0000003f08087287 */ /* 0x000fc4000c000000 */
[----:B------:R-:W-:Y:S02]  /*2760*/  ULOP3.LUT UR9, UR9, 0x3fff, URZ, 0xc0, !UPT ;  /* 0x00003fff09097892 */ /* 0x000fe4000f8ec03f */
[----:B------:R-:W-:Y:S02]  /*2770*/  ULOP3.LUT UR10, UR10, 0x3fff, URZ, 0xc0, !UPT ;  /* 0x00003fff0a0a7892 */ /* 0x000fe4000f8ec03f */
[----:B------:R-:W-:Y:S02]  /*2780*/  UISETP.NE.U32.AND UP0, UPT, UR8, URZ, UPT ;  /* 0x0000003f0800728c */ /* 0x000fe4000bf05070 */
[----:B------:R-:W-:Y:S02]  /*2790*/  ULOP3.LUT UR8, UR9, 0x10000, URZ, 0xfc, !UPT ;  /* 0x0001000009087892 */ /* 0x000fe4000f8efc3f */
[----:B------:R-:W-:Y:S02]  /*27a0*/  ULOP3.LUT UR10, UR10, 0x10000, URZ, 0xfc, !UPT ;  /* 0x000100000a0a7892 */ /* 0x000fe4000f8efc3f */
[----:B------:R-:W-:-:S02]  /*27b0*/  ULEA UR8, UR17, UR8, 0x8 ;  /* 0x0000000811087291 */ /* 0x000fc4000f8e403f */
[----:B------:R-:W-:Y:S01]  /*27c0*/  ULEA UR10, UR17, UR10, 0x9 ;  /* 0x0000000a110a7291 */ /* 0x000fe2000f8e483f */
[----:B------:R-:W-:Y:S01]  /*27d0*/  UMOV UR9, 0x80000020 ;  /* 0x8000002000097882 */ /* 0x000fe20000000000 */
[----:B------:R-:W-:Y:S01]  /*27e0*/  UMOV UR11, 0x80000020 ;  /* 0x80000020000b7882 */ /* 0x000fe20000000000 */
[----:B------:R-:W-:-:S06]  /*27f0*/  UIADD3 UR6, UR6, 0x2, URZ ;  /* 0x0000000206067890 */ /* 0x000fcc000fffe03f */
[----:B------:R-:W-:Y:S01]  /*2800*/  QGMMA.64x128x32.F32.E4M3.E4M3 R24, gdesc[UR8], R24, UP0 ;  /* 0x01e00000081879f3 */ /* 0x000fe2000bf00818 */
[----:B------:R-:W-:Y:S02]  /*2810*/  UIADD3 UR8, UR8, 0x2, URZ ;  /* 0x0000000208087890 */ /* 0x000fe4000fffe03f */
[----:B------:R-:W-:Y:S01]  /*2820*/  UIADD3 UR10, UR10, 0x2, URZ ;  /* 0x000000020a0a7890 */ /* 0x000fe2000fffe03f */
[----:B------:R-:W-:Y:S01]  /*2830*/  UMOV UR9, 0x80000020 ;  /* 0x8000002000097882 */ /* 0x000fe20000000000 */
[----:B------:R-:W-:Y:S01]  /*2840*/  UMOV UR11, 0x80000020 ;  /* 0x80000020000b7882 */ /* 0x000fe20000000000 */
[----:B------:R-:W-:-:S04]  /*2850*/  UISETP.NE.AND UP0, UPT, UR6, UR23, UPT ;  /* 0x000000170600728c */ /* 0x000fc8000bf05270 */
[----:B------:R-:W-:-:S06]  /*2860*/  USEL UR7, URZ, 0x1, UP0 ;  /* 0x000000013f077887 */ /* 0x000fcc0008000000 */
[----:B------:R-:W-:Y:S01]  /*2870*/  ISETP.NE.AND P0, PT, RZ, UR7, PT ;  /* 0x00000007ff007c0c */ /* 0x000fe2000bf05270 */
[----:B------:R-:W-:Y:S03]  /*2880*/  QGMMA.64x128x32.F32.E4M3.E4M3 R24, gdesc[UR8], R24, gsb0 ;  /* 0x01e00000081879f3 */ /* 0x000fe60008000818 */
[----:B------:R-:W-:-:S09]  /*2890*/  WARPGROUP.DEPBAR.LE gsb0, 0x1 ;  /* 0x00008000000079c5 */ /* 0x000fd20000010100 */
[----:B------:R-:W-:Y:S05]  /*28a0*/  @!P0 BRA `(.L_x_32) ;  /* 0x0000000400088947 */ /* 0x000fea0003800000 */
[----:B------:R-:W-:Y:S02]  /*28b0*/  WARPGROUP.DEPBAR.LE gsb0, 0x0 ;  /* 0x00008000000079c5 */ /* 0x000fe40000010000 */
[----:B------:R-:W-:-:S01]  /*28c0*/  FADD R151, R24, R151 ;  /* 0x0000009718977221 */ /* 0x000fc20000000000 */
[----:B------:R-:W-:Y:S01]  /*28d0*/  FADD R146, R25, R146 ;  /* 0x0000009219927221 */ /* 0x000fe20000000000 */
        /* <DEDUP_REMOVED lines=62> */
[----:B------:R-:W-:-:S06]  /*2cc0*/  UMOV UR6, URZ ;  /* 0x0000003f00067c82 */ /* 0x000fcc0008000000 */
.L_x_32:
[----:B------:R-:W-:Y:S05]  /*2cd0*/  @!P1 BRA `(.L_x_33) ;  /* 0x0000000000049947 */ /* 0x000fea0003800000 */
[----:B------:R-:W-:Y:S01]  /*2ce0*/  BPT.TRAP 0x1 ;  /* 0x000000040000795c */ /* 0x000fe20000300000 */
.L_x_33:
[----:B------:R-:W-:-:S13]  /*2cf0*/  ISETP.NE.AND P0, PT, R13, RZ, PT ;  /* 0x000000ff0d00720c */ /* 0x000fda0003f05270 */
[----:B01----:R-:W-:-:S05]  /*2d00*/  @P0 LEA R20, R19, UR12, 0x3 ;  /* 0x0000000c13140c11 */ /* 0x003fca000f8e18ff */
[----:B------:R-:W-:-:S05]  /*2d10*/  @P0 VIADD R21, R20, 0x90 ;  /* 0x0000009014150836 */ /* 0x000fca0000000000 */
[----:B------:R-:W-:-:S04]  /*2d20*/  @P0 PRMT R21, R12, 0x654, R21 ;  /* 0x000006540c150816 */ /* 0x000fc80000000015 */
[----:B------:R0:W-:Y:S01]  /*2d30*/  @P0 SYNCS.ARRIVE.TRANS64.RED.A1T0 RZ, [R21+URZ], RZ ;  /* 0x000000ff15ff09a7 */ /* 0x0001e2000810043f */
[----:B------:R-:W-:-:S13]  /*2d40*/  ISETP.GT.U32.AND P0, PT, R7, 0x1, PT ;  /* 0x000000010700780c */ /* 0x000fda0003f04070 */
[----:B0-----:R-:W-:Y:S05]  /*2d50*/  @P0 BRA `(.L_x_34) ;  /* 0x0000000000040947 */ /* 0x001fea0003800000 */
[----:B------:R-:W-:Y:S01]  /*2d60*/  BPT.TRAP 0x1 ;  /* 0x000000040000795c */ /* 0x000fe20000300000 */
.L_x_34:
[----:B------:R-:W-:Y:S01]  /*2d70*/  UIADD3 UR17, UR17, 0x1, URZ ;  /* 0x0000000111117890 */ /* 0x000fe2000fffe03f */
[C---:B------:R-:W-:Y:S01]  /*2d80*/  ISETP.GT.AND P1, PT, R18.reuse, 0x1, PT ;  /* 0x000000011200780c */ /* 0x040fe20003f24270 */
[----:B------:R-:W-:Y:S02]  /*2d90*/  VIADD R19, R19, 0x1 ;  /* 0x0000000113137836 */ /* 0x000fe40000000000 */
[----:B------:R-:W-:Y:S01]  /*2da0*/  UISETP.NE.AND UP0, UPT, UR17, 0x12, UPT ;  /* 0x000000121100788c */ /* 0x000fe2000bf05270 */
[----:B------:R-:W-:Y:S02]  /*2db0*/  VIADD R18, R18, 0xffffffff ;  /* 0xffffffff12127836 */ /* 0x000fe40000000000 */
[C---:B------:R-:W-:Y:S01]  /*2dc0*/  ISETP.NE.AND P0, PT, R19.reuse, 0x12, PT ;  /* 0x000000121300780c */ /* 0x040fe20003f05270 */
[----:B------:R-:W-:Y:S02]  /*2dd0*/  USEL UR8, URZ, 0x1, UP0 ;  /* 0x000000013f087887 */ /* 0x000fe40008000000 */
[----:B------:R-:W-:Y:S01]  /*2de0*/  USEL UR17, UR17, URZ, UP0 ;  /* 0x0000003f11117287 */ /* 0x000fe20008000000 */
[----:B------:R-:W-:-:S03]  /*2df0*/  SEL R19, R19, RZ, P0 ;  /* 0x000000ff13137207 */ /* 0x000fc60000000000 */
[----:B------:R-:W-:Y:S01]  /*2e00*/  LOP3.LUT R152, R152, UR8, RZ, 0x3c, !PT ;  /* 0x0000000898987c12 */ /* 0x000fe2000f8e3cff */
[----:B------:R-:W-:Y:S01]  /*2e10*/  UMOV UR8, 0x1 ;  /* 0x0000000100087882 */ /* 0x000fe20000000000 */
[----:B------:R-:W-:Y:S06]  /*2e20*/  @P1 BRA `(.L_x_35) ;  /* 0xfffffff800041947 */ /* 0x000fec000383ffff */
.L_x_27:
[----:B------:R-:W-:Y:S01]  /*2e30*/  UISETP.NE.AND UP0, UPT, UR6, URZ, UPT ;  /* 0x0000003f0600728c */ /* 0x000fe2000bf05270 */
[----:B01----:R-:W0:Y:S01]  /*2e40*/  LDC R18, c[0x0][0x28c] ;  /* 0x0000a300ff127b82 */ /* 0x003e220000000800 */
[----:B------:R-:W-:Y:S02]  /*2e50*/  IMAD.U32 R19, RZ, RZ, UR22 ;  /* 0x00000016ff137e24 */ /* 0x000fe4000f8e00ff */
[----:B------:R-:W-:-:S06]  /*2e60*/  USEL UR6, URZ, 0x1, !UP0 ;  /* 0x000000013f067887 */ /* 0x000fcc000c000000 */
[----:B------:R-:W-:-:S13]  /*2e70*/  ISETP.NE.AND P0, PT, RZ, UR6, PT ;  /* 0x00000006ff007c0c */ /* 0x000fda000bf05270 */
[----:B------:R-:W-:Y:S05]  /*2e80*/  @!P0 BRA `(.L_x_36) ;  /* 0x0000000400048947 */ /* 0x000fea0003800000 */
[----:B------:R-:W-:Y:S02]  /*2e90*/  WARPGROUP.DEPBAR.LE gsb0, 0x0 ;  /* 0x00008000000079c5 */ /* 0x000fe40000010000 */
[----:B------:R-:W-:Y:S01]  /*2ea0*/  FADD R151, R24, R151 ;  /* 0x0000009718977221 */ /* 0x000fe20000000000 */
        /* <DEDUP_REMOVED lines=62> */
[----:B------:R-:W-:-:S07]  /*3290*/  FADD R88, R88, R87 ;  /* 0x0000005758587221 */ /* 0x000fce0000000000 */
.L_x_36:
[----:B0-----:R-:W-:Y:S01]  /*32a0*/  ISETP.GE.AND P0, PT, R18, 0x1, PT ;  /* 0x000000011200780c */ /* 0x001fe20003f06270 */
[----:B------:R0:W-:Y:S01]  /*32b0*/  SYNCS.ARRIVE.TRANS64.A1T0 RZ, [R19+UR21], RZ ;  /* 0x000000ff13ff79a7 */ /* 0x0001e20008100015 */
[----:B------:R-:W-:-:S11]  /*32c0*/  WARPGROUP.DEPBAR.LE gsb0, 0x0 ;  /* 0x00008000000079c5 */ /* 0x000fd60000010000 */
[----:B------:R-:W-:Y:S05]  /*32d0*/  @!P0 BRA `(.L_x_37) ;  /* 0x0000000000488947 */ /* 0x000fea0003800000 */
[----:B------:R-:W-:-:S13]  /*32e0*/  ISETP.NE.AND P0, PT, R148, 0x3, PT ;  /* 0x000000039400780c */ /* 0x000fda0003f05270 */
[----:B------:R-:W-:Y:S05]  /*32f0*/  @!P0 BRA `(.L_x_38) ;  /* 0x0000000000048947 */ /* 0x000fea0003800000 */
[----:B------:R-:W-:Y:S01]  /*3300*/  BPT.TRAP 0x1 ;  /* 0x000000040000795c */ /* 0x000fe20000300000 */
.L_x_38:
[----:B------:R-:W-:-:S13]  /*3310*/  ISETP.NE.AND P0, PT, R13, RZ, PT ;  /* 0x000000ff0d00720c */ /* 0x000fda0003f05270 */
[----:B------:R-:W-:-:S05]  /*3320*/  VOTEU.ANY UP0, P0 ;  /* 0x00000000003f7886 */ /* 0x000fca0000000100 */
[----:B------:R-:W-:-:S06]  /*3330*/  @UP0 UIADD3 UR6, UR14, UR4, URZ ;  /* 0x000000040e060290 */ /* 0x000fcc000fffe03f */
[----:B------:R-:W-:Y:S02]  /*3340*/  IMAD.U32 R18, RZ, RZ, UR6 ;  /* 0x00000006ff127e24 */ /* 0x000fe4000f8e00ff */
[----:B------:R-:W-:Y:S02]  /*3350*/  IMAD.U32 R21, RZ, RZ, UR6 ;  /* 0x00000006ff157e24 */ /* 0x000fe4000f8e00ff */
[----:B0-----:R-:W-:-:S05]  /*3360*/  @P0 IMAD.WIDE.U32 R18, R18, 0x38e38e39, RZ ;  /* 0x38e38e3912120825 */ /* 0x001fca00078e00ff */
[----:B------:R-:W-:-:S05]  /*3370*/  @P0 SHF.R.U32.HI R18, RZ, 0x2, R19 ;  /* 0x00000002ff120819 */ /* 0x000fca0000011613 */
[----:B------:R-:W-:-:S05]  /*3380*/  @P0 IMAD R18, R18, -0x12, R21 ;  /* 0xffffffee12120824 */ /* 0x000fca00078e0215 */
[----:B------:R-:W-:-:S05]  /*3390*/  @P0 LEA R18, R18, UR12, 0x3 ;  /* 0x0000000c12120c11 */ /* 0x000fca000f8e18ff */
[----:B------:R-:W-:-:S05]  /*33a0*/  @P0 VIADD R19, R18, 0x90 ;  /* 0x0000009012130836 */ /* 0x000fca0000000000 */
[----:B------:R-:W-:-:S04]  /*33b0*/  @P0 PRMT R19, R12, 0x654, R19 ;  /* 0x000006540c130816 */ /* 0x000fc80000000013 */
[----:B------:R1:W-:Y:S01]  /*33c0*/  @P0 SYNCS.ARRIVE.TRANS64.RED.A1T0 RZ, [R19+URZ], RZ ;  /* 0x000000ff13ff09a7 */ /* 0x0003e2000810043f */
[----:B------:R-:W-:-:S13]  /*33d0*/  ISETP.GT.U32.AND P0, PT, R7, 0x1, PT ;  /* 0x000000010700780c */ /* 0x000fda0003f04070 */
[----:B-1----:R-:W-:Y:S05]  /*33e0*/  @P0 BRA `(.L_x_37) ;  /* 0x0000000000040947 */ /* 0x002fea0003800000 */
[----:B------:R-:W-:Y:S01]  /*33f0*/  BPT.TRAP 0x1 ;  /* 0x000000040000795c */ /* 0x000fe20000300000 */
.L_x_37:
[----:B------:R-:W-:Y:S01]  /*3400*/  SHF.L.U32 R18, R150, 0x1f, RZ ;  /* 0x0000001f96127819 */ /* 0x000fe200000006ff */
[----:B------:R-:W-:Y:S01]  /*3410*/  UIADD3 UR4, UR20, UR4, URZ ;  /* 0x0000000414047290 */ /* 0x000fe2000fffe03f */
[----:B------:R-:W1:Y:S01]  /*3420*/  LDC R29, c[0x0][0x288] ;  /* 0x0000a200ff1d7b82 */ /* 0x000e620000000800 */
[----:B------:R-:W-:Y:S01]  /*3430*/  UISETP.GE.U32.AND UP1, UPT, UR20, 0x12, UPT ;  /* 0x000000121400788c */ /* 0x000fe2000bf26070 */
[----:B------:R-:W-:Y:S01]  /*3440*/  IMAD.SHL.U32 R26, R16, 0x2, RZ ;  /* 0x00000002101a7824 */ /* 0x000fe200078e00ff */
[----:B------:R-:W-:Y:S02]  /*3450*/  UISETP.GT.U32.AND UP0, UPT, UR4, 0x11, UPT ;  /* 0x000000110400788c */ /* 0x000fe4000bf04070 */
[----:B------:R-:W-:Y:S02]  /*3460*/  UIMAD.WIDE.U32 UR6, UR4, 0x38e38e39, URZ ;  /* 0x38e38e39040678a5 */ /* 0x000fe4000f8e003f */
[----:B------:R-:W-:Y:S01]  /*3470*/  UISETP.LT.U32.AND UP0, UPT, UR20, 0x12, UP0 ;  /* 0x000000121400788c */ /* 0x000fe20008701070 */
[----:B------:R-:W4:Y:S01]  /*3480*/  SYNCS.PHASECHK.TRANS64.TRYWAIT P0, [UR15+0x8], R18 ;  /* 0x00000812ff0075a7 */ /* 0x000f22000800014f */
[----:B------:R-:W-:Y:S01]  /*3490*/  USHF.R.U32.HI UR6, URZ, 0x2, UR7 ;  /* 0x000000023f067899 */ /* 0x000fe20008011607 */
[----:B------:R-:W-:Y:S01]  /*34a0*/  SHF.R.S32.HI R27, RZ, 0x1f, R26 ;  /* 0x0000001fff1b7819 */ /* 0x000fe2000001141a */
[----:B------:R-:W-:-:S02]  /*34b0*/  USEL UR8, URZ, 0x1, !UP0 ;  /* 0x000000013f087887 */ /* 0x000fc4000c000000 */
[----:B------:R-:W-:Y:S02]  /*34c0*/  UIMAD UR4, UR6, -0x12, UR4 ;  /* 0xffffffee060478a4 */ /* 0x000fe4000f8e0204 */
[----:B------:R-:W-:-:S04]  /*34d0*/  ULOP3.LUT UR5, UR5, UR8, URZ, 0x3c, !UPT ;  /* 0x0000000805057292 */ /* 0x000fc8000f8e3c3f */
[----:B------:R-:W-:Y:S01]  /*34e0*/  @UP1 ULOP3.LUT UR5, UR5, 0x1, UR6, 0x78, !UPT ;  /* 0x0000000105051892 */ /* 0x000fe2000f8e7806 */
[----:B-1--4-:R-:W-:Y:S11]  /*34f0*/  @!P0 BRA `(.L_x_39) ;  /* 0x0000006800208947 */ /* 0x012ff60003800000 */
.L_x_211:
[----:B------:R-:W-:Y:S01]  /*3500*/  IMAD.SHL.U32 R28, R6, 0x40, RZ ;  /* 0x00000040061c7824 */ /* 0x000fe200078e00ff */
[----:B------:R-:W-:Y:S01]  /*3510*/  ULDC UR8, c[0x0][0x284] ;  /* 0x0000a10000087ab9 */ /* 0x000fe20000000800 */
[----:B------:R-:W-:Y:S01]  /*3520*/  IMAD.SHL.U32 R33, R5, 0x80, RZ ;  /* 0x0000008005217824 */ /* 0x000fe200078e00ff */
[----:B------:R-:W-:Y:S01]  /*3530*/  SHF.R.S32.HI R34, RZ, 0x1f, R4 ;  /* 0x0000001fff227819 */ /* 0x000fe20000011404 */
[----:B------:R-:W-:Y:S01]  /*3540*/  ULDC.64 UR6, c[0x0][0x5d0] ;  /* 0x0001740000067ab9 */ /* 0x000fe20000000a00 */
[----:B------:R-:W-:Y:S01]  /*3550*/  ISETP.GE.AND P0, PT, R28, UR8, PT ;  /* 0x000000081c007c0c */ /* 0x000fe2000bf06270 */
[----:B0-----:R-:W-:Y:S01]  /*3560*/  IMAD.WIDE.U32 R18, R4, UR6, R26 ;  /* 0x0000000604127c25 */ /* 0x001fe2000f8e001a */
[----:B------:R-:W-:Y:S02]  /*3570*/  SHF.R.S32.HI R32, RZ, 0x1f, R33 ;  /* 0x0000001fff207819 */ /* 0x000fe40000011421 */
[C---:B------:R-:W-:Y:S01]  /*3580*/  ISETP.GE.OR P0, PT, R33.reuse, R29, P0 ;  /* 0x0000001d2100720c */ /* 0x040fe20000706670 */
[----:B------:R-:W-:Y:S01]  /*3590*/  IMAD R5, R34, UR6, RZ ;  /* 0x0000000622057c24 */ /* 0x000fe2000f8e02ff */
[----:B------:R-:W-:-:S03]  /*35a0*/  IADD3 R18, P1, R33, R18, RZ ;  /* 0x0000001221127210 */ /* 0x000fc60007f3e0ff */
[----:B------:R-:W-:-:S05]  /*35b0*/  IMAD R5, R4, UR7, R5 ;  /* 0x0000000704057c24 */ /* 0x000fca000f8e0205 */
[----:B------:R-:W-:-:S03]  /*35c0*/  IADD3.X R19, R32, R19, R5, P1, !PT ;  /* 0x0000001320137210 */ /* 0x000fc60000ffe405 */
[----:B------:R-:W-:Y:S05]  /*35d0*/  @P0 BRA `(.L_x_40) ;  /* 0x0000004400b80947 */ /* 0x000fea0003800000 */
[----:B------:R-:W0:Y:S01]  /*35e0*/  LDC.64 R30, c[0x0][0x5c8] ;  /* 0x00017200ff1e7b82 */ /* 0x000e220000000a00 */
[----:B------:R-:W-:Y:S01]  /*35f0*/  IMAD.WIDE R24, R6, 0x40, R10 ;  /* 0x0000004006187825 */ /* 0x000fe200078e020a */
[----:B------:R-:W-:Y:S01]  /*3600*/  ULDC.64 UR6, c[0x0][0x5c0] ;  /* 0x0001700000067ab9 */ /* 0x000fe20000000a00 */
[----:B------:R-:W-:Y:S02]  /*3610*/  BSSY B0, `(.L_x_40) ;  /* 0x000046a000007945 */ /* 0x000fe40003800000 */
[----:B------:R-:W-:-:S04]  /*3620*/  IMAD R6, R16, -0x2, R29 ;  /* 0xfffffffe10067824 */ /* 0x000fc800078e021d */
[----:B------:R-:W-:Y:S02]  /*3630*/  IMAD.IADD R6, R6, 0x1, -R33 ;  /* 0x0000000106067824 */ /* 0x000fe400078e0a21 */
[-C--:B0-----:R-:W-:Y:S02]  /*3640*/  IMAD R5, R25, R30.reuse, RZ ;  /* 0x0000001e19057224 */ /* 0x081fe400078e02ff */
[----:B------:R-:W-:-:S04]  /*3650*/  IMAD.WIDE.U32 R18, R24, R30, R18 ;  /* 0x0000001e18127225 */ /* 0x000fc800078e0012 */
[----:B------:R-:W-:Y:S01]  /*3660*/  IMAD R21, R24, R31, R5 ;  /* 0x0000001f18157224 */ /* 0x000fe200078e0205 */
[----:B------:R-:W-:Y:S02]  /*3670*/  LEA R5, P0, R30, R18, 0x3 ;  /* 0x000000121e057211 */ /* 0x000fe400078018ff */
[----:B------:R-:W-:Y:S01]  /*3680*/  IADD3 R20, P1, R18, UR6, RZ ;  /* 0x0000000612147c10 */ /* 0x000fe2000ff3e0ff */
[----:B------:R-:W-:Y:S01]  /*3690*/  IMAD.IADD R21, R19, 0x1, R21 ;  /* 0x0000000113157824 */ /* 0x000fe200078e0215 */
[----:B------:R-:W-:-:S04]  /*36a0*/  IADD3 R18, P3, R5, UR6, RZ ;  /* 0x0000000605127c10 */ /* 0x000fc8000ff7e0ff */
[----:B------:R-:W-:Y:S01]  /*36b0*/  LEA.HI.X R5, R30, R21, R31, 0x3, P0 ;  /* 0x000000151e057211 */ /* 0x000fe200000f1c1f */
[----:B------:R-:W-:Y:S01]  /*36c0*/  IMAD.IADD R30, R17, 0x1, -R28 ;  /* 0x00000001111e7824 */ /* 0x000fe200078e0a1c */
[----:B---3-5:R-:W-:Y:S02]  /*36d0*/  FSETP.NEU.AND P0, PT, R15, RZ, PT ;  /* 0x000000ff0f00720b */ /* 0x028fe40003f0d000 */
[----:B------:R-:W-:Y:S02]  /*36e0*/  IADD3.X R21, R21, UR7, RZ, P1, !PT ;  /* 0x0000000715157c10 */ /* 0x000fe40008ffe4ff */
[----:B------:R-:W-:-:S09]  /*36f0*/  IADD3.X R19, R5, UR7, RZ, P3, !PT ;  /* 0x0000000705137c10 */ /* 0x000fd20009ffe4ff */
[----:B------:R-:W-:Y:S05]  /*3700*/  @!P0 BRA `(.L_x_41) ;  /* 0x0000003400608947 */ /* 0x000fea0003800000 */
[----:B------:R-:W-:Y:S01]  /*3710*/  ULDC.64 UR6, c[0x0][0x5b8] ;  /* 0x00016e0000067ab9 */ /* 0x000fe20000000a00 */
[----:B------:R-:W-:Y:S01]  /*3720*/  ULDC.64 UR8, c[0x0][0x5a8] ;  /* 0x00016a0000087ab9 */ /* 0x000fe20000000a00 */
[----:B------:R-:W-:Y:S01]  /*3730*/  IMAD.WIDE.U32 R26, R4, UR6, R26 ;  /* 0x00000006041a7c25 */ /* 0x000fe2000f8e001a */
[----:B------:R-:W-:Y:S01]  /*3740*/  BSSY B1, `(.L_x_42) ;  /* 0x0000010000017945 */ /* 0x000fe20003800000 */
[----:B------:R-:W-:Y:S02]  /*3750*/  PRMT R28, RZ, 0x7610, R28 ;  /* 0x00007610ff1c7816 */ /* 0x000fe4000000001c */
[----:B------:R-:W-:Y:S01]  /*3760*/  IMAD R5, R34, UR6, RZ ;  /* 0x0000000622057c24 */ /* 0x000fe2000f8e02ff */
[----:B------:R-:W-:-:S03]  /*3770*/  IADD3 R26, P0, R33, R26, RZ ;  /* 0x0000001a211a7210 */ /* 0x000fc60007f1e0ff */
[----:B------:R-:W-:Y:S01]  /*3780*/  IMAD R5, R4, UR7, R5 ;  /* 0x0000000704057c24 */ /* 0x000fe2000f8e0205 */
[----:B------:R-:W-:Y:S02]  /*3790*/  ULDC.64 UR6, c[0x0][0x5b0] ;  /* 0x00016c0000067ab9 */ /* 0x000fe40000000a00 */
[----:B------:R-:W-:Y:S02]  /*37a0*/  IMAD R29, R25, UR6, RZ ;  /* 0x00000006191d7c24 */ /* 0x000fe4000f8e02ff */
[----:B------:R-:W-:Y:S02]  /*37b0*/  IADD3.X R27, R32, R27, R5, P0, !PT ;  /* 0x0000001b201b7210 */ /* 0x000fe400007fe405 */
[----:B------:R-:W-:Y:S01]  /*37c0*/  ISETP.GE.AND P0, PT, R30, 0x1, PT ;  /* 0x000000011e00780c */ /* 0x000fe20003f06270 */
[C---:B------:R-:W-:Y:S02]  /*37d0*/  IMAD R29, R24.reuse, UR7, R29 ;  /* 0x00000007181d7c24 */ /* 0x040fe4000f8e021d */
[----:B------:R-:W-:Y:S01]  /*37e0*/  IMAD.WIDE.U32 R4, R24, UR6, R26 ;  /* 0x0000000618047c25 */ /* 0x000fe2000f8e001a */
[----:B------:R-:W-:-:S02]  /*37f0*/  ISETP.LT.OR P4, PT, R6, 0x1, !P0 ;  /* 0x000000010600780c */ /* 0x000fc40004781670 */
[----:B------:R-:W-:-:S04]  /*3800*/  IADD3 R4, P1, R4, UR8, RZ ;  /* 0x0000000804047c10 */ /* 0x000fc8000ff3e0ff */
[----:B------:R-:W-:-:S07]  /*3810*/  IADD3.X R5, R5, UR9, R29, P1, !PT ;  /* 0x0000000905057c10 */ /* 0x000fce0008ffe41d */
[----:B------:R-:W-:Y:S05]  /*3820*/  @P4 BRA `(.L_x_43) ;  /* 0x0000000000044947 */ /* 0x000fea0003800000 */
[----:B------:R0:W5:Y:S02]  /*3830*/  LDG.E.U8 R28, desc[UR18][R4.64] ;  /* 0x00000012041c7981 */ /* 0x000164000c1e1100 */
.L_x_43:
[----:B------:R-:W-:Y:S05]  /*3840*/  BSYNC B1 ;  /* 0x0000000000017941 */ /* 0x000fea0003800000 */
.L_x_42:
[----:B-----5:R-:W-:Y:S01]  /*3850*/  LOP3.LUT R28, R28, 0xff, RZ, 0xc0, !PT ;  /* 0x000000ff1c1c7812 */ /* 0x020fe200078ec0ff */
[----:B------:R-:W-:Y:S01]  /*3860*/  BSSY B1, `(.L_x_44) ;  /* 0x000000b000017945 */ /* 0x000fe20003800000 */
[----:B------:R-:W-:Y:S02]  /*3870*/  ISETP.LT.OR P3, PT, R6, 0x2, !P0 ;  /* 0x000000020600780c */ /* 0x000fe40004761670 */
[----:B------:R-:W-:-:S05]  /*3880*/  F2FP.F16.E4M3.UNPACK_B R28, R28 ;  /* 0x0000001cff1c723e */ /* 0x000fca00020006ff */
[----:B------:R-:W-:-:S05]  /*3890*/  HADD2.F32 R28, -RZ, R28.H0_H0 ;  /* 0x2000001cff1c7230 */ /* 0x000fca0000004100 */
[----:B------:R-:W-:-:S04]  /*38a0*/  FMUL R28, R28, R15 ;  /* 0x0000000f1c1c7220 */ /* 0x000fc80000400000 */
[----:B--2---:R-:W-:-:S05]  /*38b0*/  FFMA R28, R151, R14, R28 ;  /* 0x0000000e971c7223 */ /* 0x004fca000000001c */
[----:B------:R-:W-:Y:S02]  /*38c0*/  F2FP.SATFINITE.E4M3.F32.PACK_AB_MERGE_C R29, RZ, R28, RZ ;  /* 0x0000001cff1d723e */ /* 0x000fe400048070ff */
[----:B------:R-:W-:-:S03]  /*38d0*/  PRMT R28, RZ, 0x7610, R28 ;  /* 0x00007610ff1c7816 */ /* 0x000fc6000000001c */
[----:B------:R1:W-:Y:S01]  /*38e0*/  @!P4 STG.E.U8 desc[UR18][R20.64], R29 ;  /* 0x0000001d1400c986 */ /* 0x0003e2000c101112 */
[----:B------:R-:W-:Y:S05]  /*38f0*/  @P3 BRA `(.L_x_45) ;  /* 0x0000000000043947 */ /* 0x000fea0003800000 */
[----:B------:R2:W5:Y:S02]  /*3900*/  LDG.E.U8 R28, desc[UR18][R4.64+0x1] ;  /* 0x00000112041c7981 */ /* 0x000564000c1e1100 */
.L_x_45:
[----:B------:R-:W-:Y:S05]  /*3910*/  BSYNC B1 ;  /* 0x0000000000017941 */ /* 0x000fea0003800000 */
.L_x_44:
[----:B-----5:R-:W-:Y:S01]  /*3920*/  LOP3.LUT R28, R28, 0xff, RZ, 0xc0, !PT ;  /* 0x000000ff1c1c7812 */ /* 0x020fe200078ec0ff */
[----:B------:R-:W-:Y:S01]  /*3930*/  BSSY B1, `(.L_x_46) ;  /* 0x0000013000017945 */ /* 0x000fe20003800000 */
[----:B-1----:R-:W-:Y:S02]  /*3940*/  IADD3 R29, P1, R24, 0x8, RZ ;  /* 0x00000008181d7810 */ /* 0x002fe40007f3e0ff */
[----:B------:R-:W-:-:S03]  /*3950*/  F2FP.F16.E4M3.UNPACK_B R28, R28 ;  /* 0x0000001cff1c723e */ /* 0x000fc600020006ff */
[----:B------:R-:W-:Y:S01]  /*3960*/  IMAD.X R24, RZ, RZ, R25, P1 ;  /* 0x000000ffff187224 */ /* 0x000fe200008e0619 */
[----:B------:R-:W-:Y:S01]  /*3970*/  ISETP.GE.AND P1, PT, R30, 0x9, PT ;  /* 0x000000091e00780c */ /* 0x000fe20003f26270 */
[----:B------:R-:W-:Y:S02]  /*3980*/  HADD2.F32 R28, -RZ, R28.H0_H0 ;  /* 0x2000001cff1c7230 */ /* 0x000fe40000004100 */
[----:B------:R-:W-:Y:S01]  /*3990*/  IMAD R24, R24, UR6, RZ ;  /* 0x0000000618187c24 */ /* 0x000fe2000f8e02ff */
[----:B------:R-:W-:Y:S01]  /*39a0*/  ISETP.LT.OR P5, PT, R6, 0x1, !P1 ;  /* 0x000000010600780c */ /* 0x000fe20004fa1670 */
[----:B------:R-:W-:-:S04]  /*39b0*/  IMAD.WIDE.U32 R26, R29, UR6, R26 ;  /* 0x000000061d1a7c25 */ /* 0x000fc8000f8e001a */
[----:B------:R-:W-:Y:S01]  /*39c0*/  FMUL R25, R28, R15 ;  /* 0x0000000f1c197220 */ /* 0x000fe20000400000 */
[----:B------:R-:W-:-:S03]  /*39d0*/  IMAD R29, R29, UR7, R24 ;  /* 0x000000071d1d7c24 */ /* 0x000fc6000f8e0218 */
[----:B------:R-:W-:Y:S01]  /*39e0*/  FFMA R25, R146, R14, R25 ;  /* 0x0000000e92197223 */ /* 0x000fe20000000019 */
[----:B------:R-:W-:Y:S02]  /*39f0*/  IADD3 R24, P4, R26, UR8, RZ ;  /* 0x000000081a187c10 */ /* 0x000fe4000ff9e0ff */
[----:B------:R-:W-:Y:S02]  /*3a00*/  PRMT R26, RZ, 0x7610, R26 ;  /* 0x00007610ff1a7816 */ /* 0x000fe4000000001a */
[----:B------:R-:W-:Y:S02]  /*3a10*/  F2FP.SATFINITE.E4M3.F32.PACK_AB_MERGE_C R31, RZ, R25, RZ ;  /* 0x00000019ff1f723e */ /* 0x000fe400048070ff */
[----:B------:R-:W-:-:S03]  /*3a20*/  IADD3.X R25, R27, UR9, R29, P4, !PT ;  /* 0x000000091b197c10 */ /* 0x000fc6000a7fe41d */
[----:B------:R1:W-:Y:S01]  /*3a30*/  @!P3 STG.E.U8 desc[UR18][R20.64+0x1], R31 ;  /* 0x0000011f1400b986 */ /* 0x0003e2000c101112 */
[----:B------:R-:W-:Y:S05]  /*3a40*/  @P5 BRA `(.L_x_47) ;  /* 0x0000000000045947 */ /* 0x000fea0003800000 */
[----:B------:R3:W5:Y:S02]  /*3a50*/  LDG.E.U8 R26, desc[UR18][R24.64] ;  /* 0x00000012181a7981 */ /* 0x000764000c1e1100 */
.L_x_47:
[----:B------:R-:W-:Y:S05]  /*3a60*/  BSYNC B1 ;  /* 0x0000000000017941 */ /* 0x000fea0003800000 */
.L_x_46:
[----:B-----5:R-:W-:Y:S01]  /*3a70*/  LOP3.LUT R26, R26, 0xff, RZ, 0xc0, !PT ;  /* 0x000000ff1a1a7812 */ /* 0x020fe200078ec0ff */
[----:B------:R-:W-:Y:S01]  /*3a80*/  BSSY B1, `(.L_x_48) ;  /* 0x000000b000017945 */ /* 0x000fe20003800000 */
[----:B------:R-:W-:Y:S02]  /*3a90*/  ISETP.LT.OR P3, PT, R6, 0x2, !P1 ;  /* 0x000000020600780c */ /* 0x000fe40004f61670 */
[----:B------:R-:W-:-:S05]  /*3aa0*/  F2FP.F16.E4M3.UNPACK_B R26, R26 ;  /* 0x0000001aff1a723e */ /* 0x000fca00020006ff */
[----:B------:R-:W-:-:S05]  /*3ab0*/  HADD2.F32 R26, -RZ, R26.H0_H0 ;  /* 0x2000001aff1a7230 */ /* 0x000fca0000004100 */
[----:B------:R-:W-:-:S04]  /*3ac0*/  FMUL R26, R26, R15 ;  /* 0x0000000f1a1a7220 */ /* 0x000fc80000400000 */
[----:B------:R-:W-:-:S05]  /*3ad0*/  FFMA R26, R149, R14, R26 ;  /* 0x0000000e951a7223 */ /* 0x000fca000000001a */
[----:B------:R-:W-:Y:S02]  /*3ae0*/  F2FP.SATFINITE.E4M3.F32.PACK_AB_MERGE_C R27, RZ, R26, RZ ;  /* 0x0000001aff1b723e */ /* 0x000fe400048070ff */
[----:B------:R-:W-:-:S03]  /*3af0*/  PRMT R26, RZ, 0x7610, R26 ;  /* 0x00007610ff1a7816 */ /* 0x000fc6000000001a */
[----:B------:R4:W-:Y:S01]  /*3b00*/  @!P5 STG.E.U8 desc[UR18][R18.64], R27 ;  /* 0x0000001b1200d986 */ /* 0x0009e2000c101112 */
[----:B------:R-:W-:Y:S05]  /*3b10*/  @P3 BRA `(.L_x_49) ;  /* 0x0000000000043947 */ /* 0x000fea0003800000 */
[----:B------:R0:W5:Y:S02]  /*3b20*/  LDG.E.U8 R26, desc[UR18][R24.64+0x1] ;  /* 0x00000112181a7981 */ /* 0x000164000c1e1100 */
.L_x_49:
[----:B------:R-:W-:Y:S05]  /*3b30*/  BSYNC B1 ;  /* 0x0000000000017941 */ /* 0x000fea0003800000 */
.L_x_48:
[----:B-----5:R-:W-:Y:S01]  /*3b40*/  LOP3.LUT R26, R26, 0xff, RZ, 0xc0, !PT ;  /* 0x000000ff1a1a7812 */ /* 0x020fe200078ec0ff */
[----:B------:R-:W-:Y:S01]  /*3b50*/  BSSY B1, `(.L_x_50) ;  /* 0x000000b000017945 */ /* 0x000fe20003800000 */
[----:B------:R-:W-:Y:S02]  /*3b60*/  ISETP.LT.OR P4, PT, R6, 0x9, !P0 ;  /* 0x000000090600780c */ /* 0x000fe40004781670 */
[----:B------:R-:W-:-:S05]  /*3b70*/  F2FP.F16.E4M3.UNPACK_B R26, R26 ;  /* 0x0000001aff1a723e */ /* 0x000fca00020006ff */
[----:B------:R-:W-:-:S05]  /*3b80*/  HADD2.F32 R26, -RZ, R26.H0_H0 ;  /* 0x2000001aff1a7230 */ /* 0x000fca0000004100 */
[----:B----4-:R-:W-:Y:S01]  /*3b90*/  FMUL R27, R26, R15 ;  /* 0x0000000f1a1b7220 */ /* 0x010fe20000400000 */
[----:B------:R-:W-:-:S03]  /*3ba0*/  PRMT R26, RZ, 0x7610, R26 ;  /* 0x00007610ff1a7816 */ /* 0x000fc6000000001a */
[----:B------:R-:W-:-:S05]  /*3bb0*/  FFMA R27, R144, R14, R27 ;  /* 0x0000000e901b7223 */ /* 0x000fca000000001b */
[----:B------:R-:W-:-:S05]  /*3bc0*/  F2FP.SATFINITE.E4M3.F32.PACK_AB_MERGE_C R27, RZ, R27, RZ ;  /* 0x0000001bff1b723e */ /* 0x000fca00048070ff */
[----:B------:R4:W-:Y:S01]  /*3bd0*/  @!P3 STG.E.U8 desc[UR18][R18.64+0x1], R27 ;  /* 0x0000011b1200b986 */ /* 0x0009e2000c101112 */
[----:B------:R-:W-:Y:S05]  /*3be0*/  @P4 BRA `(.L_x_51) ;  /* 0x0000000000044947 */ /* 0x000fea0003800000 */
[----:B------:R0:W5:Y:S02]  /*3bf0*/  LDG.E.U8 R26, desc[UR18][R4.64+0x8] ;  /* 0x00000812041a7981 */ /* 0x000164000c1e1100 */
.L_x_51:
[----:B------:R-:W-:Y:S05]  /*3c00*/  BSYNC B1 ;  /* 0x0000000000017941 */ /* 0x000fea0003800000 */
.L_x_50:
[----:B-----5:R-:W-:Y:S01]  /*3c10*/  LOP3.LUT R26, R26, 0xff, RZ, 0xc0, !PT ;  /* 0x000000ff1a1a7812 */ /* 0x020fe200078ec0ff */
[----:B------:R-:W-:Y:S01]  /*3c20*/  BSSY B1, `(.L_x_52) ;  /* 0x000000b000017945 */ /* 0x000fe20003800000 */
[----:B------:R-:W-:Y:S02]  /*3c30*/  ISETP.LT.OR P3, PT, R6, 0xa, !P0 ;  /* 0x0000000a0600780c */ /* 0x000fe40004761670 */
[----:B------:R-:W-:-:S05]  /*3c40*/  F2FP.F16.E4M3.UNPACK_B R26, R26 ;  /* 0x0000001aff1a723e */ /* 0x000fca00020006ff */
[----:B------:R-:W-:-:S05]  /*3c50*/  HADD2.F32 R26, -RZ, R26.H0_H0 ;  /* 0x2000001aff1a7230 */ /* 0x000fca0000004100 */
[----:B------:R-:W-:-:S04]  /*3c60*/  FMUL R26, R26, R15 ;  /* 0x0000000f1a1a7220 */ /* 0x000fc80000400000 */
[----:B------:R-:W-:-:S05]  /*3c70*/  FFMA R26, R147, R14, R26 ;  /* 0x0000000e931a7223 */ /* 0x000fca000000001a */
[----:B----4-:R-:W-:Y:S02]  /*3c80*/  F2FP.SATFINITE.E4M3.F32.PACK_AB_MERGE_C R27, RZ, R26, RZ ;  /* 0x0000001aff1b723e */ /* 0x010fe400048070ff */
[----:B------:R-:W-:-:S03]  /*3c90*/  PRMT R26, RZ, 0x7610, R26 ;  /* 0x00007610ff1a7816 */ /* 0x000fc6000000001a */
[----:B------:R4:W-:Y:S01]  /*3ca0*/  @!P4 STG.E.U8 desc[UR18][R20.64+0x8], R27 ;  /* 0x0000081b1400c986 */ /* 0x0009e2000c101112 */
[----:B------:R-:W-:Y:S05]  /*3cb0*/  @P3 BRA `(.L_x_53) ;  /* 0x0000000000043947 */ /* 0x000fea0003800000 */
[----:B------:R0:W5:Y:S02]  /*3cc0*/  LDG.E.U8 R26, desc[UR18][R4.64+0x9] ;  /* 0x00000912041a7981 */ /* 0x000164000c1e1100 */
.L_x_53:
[----:B------:R-:W-:Y:S05]  /*3cd0*/  BSYNC B1 ;  /* 0x0000000000017941 */ /* 0x000fea0003800000 */
.L_x_52:
        /* <DEDUP_REMOVED lines=12> */
.L_x_55:
[----:B------:R-:W-:Y:S05]  /*3da0*/  BSYNC B1 ;  /* 0x0000000000017941 */ /* 0x000fea0003800000 */
.L_x_54:
        /* <DEDUP_REMOVED lines=12> */
.L_x_57:
[----:B------:R-:W-:Y:S05]  /*3e70*/  BSYNC B1 ;  /* 0x0000000000017941 */ /* 0x000fea0003800000 */
.L_x_56:
        /* <DEDUP_REMOVED lines=12> */
.L_x_59:
[----:B------:R-:W-:Y:S05]  /*3f40*/  BSYNC B1 ;  /* 0x0000000000017941 */ /* 0x000fea0003800000 */
.L_x_58:
        /* <DEDUP_REMOVED lines=12> */
.L_x_61:
[----:B------:R-:W-:Y:S05]  /*4010*/  BSYNC B1 ;  /* 0x0000000000017941 */ /* 0x000fea0003800000 */
.L_x_60:
        /* <DEDUP_REMOVED lines=12> */
.L_x_63:
[----:B------:R-:W-:Y:S05]  /*40e0*/  BSYNC B1 ;  /* 0x0000000000017941 */ /* 0x000fea0003800000 */
.L_x_62:
        /* <DEDUP_REMOVED lines=12> */
.L_x_65:
[----:B------:R-:W-:Y:S05]  /*41b0*/  BSYNC B1 ;  /* 0x0000000000017941 */ /* 0x000fea0003800000 */
.L_x_64:
        /* <DEDUP_REMOVED lines=12> */
.L_x_67:
[----:B------:R-:W-:Y:S05]  /*4280*/  BSYNC B1 ;  /* 0x0000000000017941 */ /* 0x000fea0003800000 */
.L_x_66:
        /* <DEDUP_REMOVED lines=12> */
.L_x_69:
[----:B------:R-:W-:Y:S05]  /*4350*/  BSYNC B1 ;  /* 0x0000000000017941 */ /* 0x000fea0003800000 */
.L_x_68:
        /* <DEDUP_REMOVED lines=12> */
.L_x_71:
[----:B------:R-:W-:Y:S05]  /*4420*/  BSYNC B1 ;  /* 0x0000000000017941 */ /* 0x000fea0003800000 */
.L_x_70:
        /* <DEDUP_REMOVED lines=12> */
.L_x_73:
[----:B------:R-:W-:Y:S05]  /*44f0*/  BSYNC B1 ;  /* 0x0000000000017941 */ /* 0x000fea0003800000 */
.L_x_72:
        /* <DEDUP_REMOVED lines=12> */
.L_x_75:
[----:B------:R-:W-:Y:S05]  /*45c0*/  BSYNC B1 ;  /* 0x0000000000017941 */ /* 0x000fea0003800000 */
.L_x_74:
        /* <DEDUP_REMOVED lines=12> */
.L_x_77:
[----:B------:R-:W-:Y:S05]  /*4690*/  BSYNC B1 ;  /* 0x0000000000017941 */ /* 0x000fea0003800000 */
.L_x_76:
        /* <DEDUP_REMOVED lines=12> */
.L_x_79:
[----:B------:R-:W-:Y:S05]  /*4760*/  BSYNC B1 ;  /* 0x0000000000017941 */ /* 0x000fea0003800000 */
.L_x_78:
        /* <DEDUP_REMOVED lines=12> */
.L_x_81:
[----:B------:R-:W-:Y:S05]  /*4830*/  BSYNC B1 ;  /* 0x0000000000017941 */ /* 0x000fea0003800000 */
.L_x_80:
        /* <DEDUP_REMOVED lines=12> */
.L_x_83:
[----:B------:R-:W-:Y:S05]  /*4900*/  BSYNC B1 ;  /* 0x0000000000017941 */ /* 0x000fea0003800000 */
.L_x_82:
        /* <DEDUP_REMOVED lines=12> */
.L_x_85:
[----:B------:R-:W-:Y:S05]  /*49d0*/  BSYNC B1 ;  /* 0x0000000000017941 */ /* 0x000fea0003800000 */
.L_x_84:
        /* <DEDUP_REMOVED lines=12> */
.L_x_87:
[----:B------:R-:W-:Y:S05]  /*4aa0*/  BSYNC B1 ;  /* 0x0000000000017941 */ /* 0x000fea0003800000 */
.L_x_86:
        /* <DEDUP_REMOVED lines=12> */
.L_x_89:
[----:B------:R-:W-:Y:S05]  /*4b70*/  BSYNC B1 ;  /* 0x0000000000017941 */ /* 0x000fea0003800000 */
.L_x_88:
        /* <DEDUP_REMOVED lines=12> */
.L_x_91:
[----:B------:R-:W-:Y:S05]  /*4c40*/  BSYNC B1 ;  /* 0x0000000000017941 */ /* 0x000fea0003800000 */
.L_x_90:
        /* <DEDUP_REMOVED lines=12> */
.L_x_93:
[----:B------:R-:W-:Y:S05]  /*4d10*/  BSYNC B1 ;  /* 0x0000000000017941 */ /* 0x000fea0003800000 */
.L_x_92:
        /* <DEDUP_REMOVED lines=12> */
.L_x_95:
[----:B------:R-:W-:Y:S05]  /*4de0*/  BSYNC B1 ;  /* 0x0000000000017941 */ /* 0x000fea0003800000 */
.L_x_94:
        /* <DEDUP_REMOVED lines=12> */
.L_x_97:
[----:B------:R-:W-:Y:S05]  /*4eb0*/  BSYNC B1 ;  /* 0x0000000000017941 */ /* 0x000fea0003800000 */
.L_x_96:
        /* <DEDUP_REMOVED lines=12> */
.L_x_99:
[----:B------:R-:W-:Y:S05]  /*4f80*/  BSYNC B1 ;  /* 0x0000000000017941 */ /* 0x000fea0003800000 */
.L_x_98:
        /* <DEDUP_REMOVED lines=12> */
.L_x_101:
[----:B------:R-:W-:Y:S05]  /*5050*/  BSYNC B1 ;  /* 0x0000000000017941 */ /* 0x000fea0003800000 */
.L_x_100:
        /* <DEDUP_REMOVED lines=12> */
.L_x_103:
[----:B------:R-:W-:Y:S05]  /*5120*/  BSYNC B1 ;  /* 0x0000000000017941 */ /* 0x000fea0003800000 */
.L_x_102:
        /* <DEDUP_REMOVED lines=12> */
.L_x_105:
[----:B------:R-:W-:Y:S05]  /*51f0*/  BSYNC B1 ;  /* 0x0000000000017941 */ /* 0x000fea0003800000 */
.L_x_104:
        /* <DEDUP_REMOVED lines=12> */
.L_x_107:
[----:B------:R-:W-:Y:S05]  /*52c0*/  BSYNC B1 ;  /* 0x0000000000017941 */ /* 0x000fea0003800000 */
.L_x_106:
        /* <DEDUP_REMOVED lines=12> */
.L_x_109:
[----:B------:R-:W-:Y:S05]  /*5390*/  BSYNC B1 ;  /* 0x0000000000017941 */ /* 0x000fea0003800000 */
.L_x_108:
        /* <DEDUP_REMOVED lines=12> */
.L_x_111:
[----:B------:R-:W-:Y:S05]  /*5460*/  BSYNC B1 ;  /* 0x0000000000017941 */ /* 0x000fea0003800000 */
.L_x_110:
        /* <DEDUP_REMOVED lines=12> */
.L_x_113:
[----:B------:R-:W-:Y:S05]  /*5530*/  BSYNC B1 ;  /* 0x0000000000017941 */ /* 0x000fea0003800000 */
.L_x_112:
        /* <DEDUP_REMOVED lines=12> */
.L_x_115:
[----:B------:R-:W-:Y:S05]  /*5600*/  BSYNC B1 ;  /* 0x0000000000017941 */ /* 0x000fea0003800000 */
.L_x_114:
        /* <DEDUP_REMOVED lines=12> */
.L_x_117:
[----:B------:R-:W-:Y:S05]  /*56d0*/  BSYNC B1 ;  /* 0x0000000000017941 */ /* 0x000fea0003800000 */
.L_x_116:
        /* <DEDUP_REMOVED lines=12> */
.L_x_119:
[----:B------:R-:W-:Y:S05]  /*57a0*/  BSYNC B1 ;  /* 0x0000000000017941 */ /* 0x000fea0003800000 */
.L_x_118:
        /* <DEDUP_REMOVED lines=12> */
.L_x_121:
[----:B------:R-:W-:Y:S05]  /*5870*/  BSYNC B1 ;  /* 0x0000000000017941 */ /* 0x000fea0003800000 */
.L_x_120:
        /* <DEDUP_REMOVED lines=12> */
.L_x_123:
[----:B------:R-:W-:Y:S05]  /*5940*/  BSYNC B1 ;  /* 0x0000000000017941 */ /* 0x000fea0003800000 */
.L_x_122:
        /* <DEDUP_REMOVED lines=12> */
.L_x_125:
[----:B------:R-:W-:Y:S05]  /*5a10*/  BSYNC B1 ;  /* 0x0000000000017941 */ /* 0x000fea0003800000 */
.L_x_124:
        /* <DEDUP_REMOVED lines=12> */
.L_x_127:
[----:B------:R-:W-:Y:S05]  /*5ae0*/  BSYNC B1 ;  /* 0x0000000000017941 */ /* 0x000fea0003800000 */
.L_x_126:
        /* <DEDUP_REMOVED lines=12> */
.L_x_129:
[----:B------:R-:W-:Y:S05]  /*5bb0*/  BSYNC B1 ;  /* 0x0000000000017941 */ /* 0x000fea0003800000 */
.L_x_128:
        /* <DEDUP_REMOVED lines=12> */
.L_x_131:
[----:B------:R-:W-:Y:S05]  /*5c80*/  BSYNC B1 ;  /* 0x0000000000017941 */ /* 0x000fea0003800000 */
.L_x_130:
        /* <DEDUP_REMOVED lines=12> */
.L_x_133:
[----:B------:R-:W-:Y:S05]  /*5d50*/  BSYNC B1 ;  /* 0x0000000000017941 */ /* 0x000fea0003800000 */
.L_x_132:
        /* <DEDUP_REMOVED lines=12> */
.L_x_135:
[----:B------:R-:W-:Y:S05]  /*5e20*/  BSYNC B1 ;  /* 0x0000000000017941 */ /* 0x000fea0003800000 */
.L_x_134:
        /* <DEDUP_REMOVED lines=12> */
.L_x_137:
[----:B------:R-:W-:Y:S05]  /*5ef0*/  BSYNC B1 ;  /* 0x0000000000017941 */ /* 0x000fea0003800000 */
.L_x_136:
        /* <DEDUP_REMOVED lines=12> */
.L_x_139:
[----:B------:R-:W-:Y:S05]  /*5fc0*/  BSYNC B1 ;  /* 0x0000000000017941 */ /* 0x000fea0003800000 */
.L_x_138:
        /* <DEDUP_REMOVED lines=12> */
.L_x_141:
[----:B------:R-:W-:Y:S05]  /*6090*/  BSYNC B1 ;  /* 0x0000000000017941 */ /* 0x000fea0003800000 */
.L_x_140:
        /* <DEDUP_REMOVED lines=12> */
.L_x_143:
[----:B------:R-:W-:Y:S05]  /*6160*/  BSYNC B1 ;  /* 0x0000000000017941 */ /* 0x000fea0003800000 */
.L_x_142:
        /* <DEDUP_REMOVED lines=12> */
.L_x_145:
[----:B------:R-:W-:Y:S05]  /*6230*/  BSYNC B1 ;  /* 0x0000000000017941 */ /* 0x000fea0003800000 */
.L_x_144:
        /* <DEDUP_REMOVED lines=12> */
.L_x_147:
[----:B------:R-:W-:Y:S05]  /*6300*/  BSYNC B1 ;  /* 0x0000000000017941 */ /* 0x000fea0003800000 */
.L_x_146:
        /* <DEDUP_REMOVED lines=12> */
.L_x_149:
[----:B------:R-:W-:Y:S05]  /*63d0*/  BSYNC B1 ;  /* 0x0000000000017941 */ /* 0x000fea0003800000 */
.L_x_148:
        /* <DEDUP_REMOVED lines=12> */
.L_x_151:
[----:B------:R-:W-:Y:S05]  /*64a0*/  BSYNC B1 ;  /* 0x0000000000017941 */ /* 0x000fea0003800000 */
.L_x_150:
        /* <DEDUP_REMOVED lines=12> */
.L_x_153:
[----:B------:R-:W-:Y:S05]  /*6570*/  BSYNC B1 ;  /* 0x0000000000017941 */ /* 0x000fea0003800000 */
.L_x_152:
        /* <DEDUP_REMOVED lines=12> */
.L_x_155:
[----:B------:R-:W-:Y:S05]  /*6640*/  BSYNC B1 ;  /* 0x0000000000017941 */ /* 0x000fea0003800000 */
.L_x_154:
        /* <DEDUP_REMOVED lines=12> */
.L_x_157:
[----:B------:R-:W-:Y:S05]  /*6710*/  BSYNC B1 ;  /* 0x0000000000017941 */ /* 0x000fea0003800000 */
.L_x_156:
        /* <DEDUP_REMOVED lines=12> */
.L_x_159:
[----:B------:R-:W-:Y:S05]  /*67e0*/  BSYNC B1 ;  /* 0x0000000000017941 */ /* 0x000fea0003800000 */
.L_x_158:
        /* <DEDUP_REMOVED lines=12> */
.L_x_161:
[----:B------:R-:W-:Y:S05]  /*68b0*/  BSYNC B1 ;  /* 0x0000000000017941 */ /* 0x000fea0003800000 */
.L_x_160:
        /* <DEDUP_REMOVED lines=12> */
.L_x_163:
[----:B------:R-:W-:Y:S05]  /*6980*/  BSYNC B1 ;  /* 0x0000000000017941 */ /* 0x000fea0003800000 */
.L_x_162:
[----:B-----5:R-:W-:Y:S01]  /*6990*/  LOP3.LUT R26, R26, 0xff, RZ, 0xc0, !PT ;  /* 0x000000ff1a1a7812 */ /* 0x020fe200078ec0ff */
[----:B------:R-:W-:Y:S01]  /*69a0*/  BSSY B1, `(.L_x_164) ;  /* 0x000000b000017945 */ /* 0x000fe20003800000 */
[----:B------:R-:W-:Y:S02]  /*69b0*/  ISETP.LT.OR P0, PT, R6, 0x7a, !P0 ;  /* 0x0000007a0600780c */ /* 0x000fe40004701670 */
[----:B------:R-:W-:-:S05]  /*69c0*/  F2FP.F16.E4M3.UNPACK_B R26, R26 ;  /* 0x0000001aff1a723e */ /* 0x000fca00020006ff */
[----:B------:R-:W-:-:S05]  /*69d0*/  HADD2.F32 R26, -RZ, R26.H0_H0 ;  /* 0x2000001aff1a7230 */ /* 0x000fca0000004100 */
[----:B------:R-:W-:-:S04]  /*69e0*/  FMUL R26, R26, R15 ;  /* 0x0000000f1a1a7220 */ /* 0x000fc80000400000 */
[----:B------:R-:W-:Y:S01]  /*69f0*/  FFMA R26, R23, R14, R26 ;  /* 0x0000000e171a7223 */ /* 0x000fe2000000001a */
[----:B------:R-:W-:-:S04]  /*6a00*/  PRMT R23, RZ, 0x7610, R23 ;  /* 0x00007610ff177816 */ /* 0x000fc80000000017 */
[----:B----4-:R-:W-:-:S05]  /*6a10*/  F2FP.SATFINITE.E4M3.F32.PACK_AB_MERGE_C R27, RZ, R26, RZ ;  /* 0x0000001aff1b723e */ /* 0x010fca00048070ff */
[----:B------:R4:W-:Y:S01]  /*6a20*/  @!P4 STG.E.U8 desc[UR18][R20.64+0x78], R27 ;  /* 0x0000781b1400c986 */ /* 0x0009e2000c101112 */
[----:B------:R-:W-:Y:S05]  /*6a30*/  @P0 BRA `(.L_x_165) ;  /* 0x0000000000040947 */ /* 0x000fea0003800000 */
[----:B------:R0:W5:Y:S02]  /*6a40*/  LDG.E.U8 R23, desc[UR18][R4.64+0x79] ;  /* 0x0000791204177981 */ /* 0x000164000c1e1100 */
.L_x_165:
[----:B------:R-:W-:Y:S05]  /*6a50*/  BSYNC B1 ;  /* 0x0000000000017941 */ /* 0x000fea0003800000 */
.L_x_164:
[----:B-----5:R-:W-:Y:S01]  /*6a60*/  LOP3.LUT R23, R23, 0xff, RZ, 0xc0, !PT ;  /* 0x000000ff17177812 */ /* 0x020fe200078ec0ff */
[----:B------:R-:W-:Y:S01]  /*6a70*/  BSSY B1, `(.L_x_166) ;  /* 0x000000b000017945 */ /* 0x000fe20003800000 */
[----:B------:R-:W-:Y:S02]  /*6a80*/  ISETP.LT.OR P3, PT, R6, 0x79, !P1 ;  /* 0x000000790600780c */ /* 0x000fe40004f61670 */
[----:B------:R-:W-:-:S05]  /*6a90*/  F2FP.F16.E4M3.UNPACK_B R23, R23 ;  /* 0x00000017ff17723e */ /* 0x000fca00020006ff */
[----:B0-2---:R-:W-:-:S05]  /*6aa0*/  HADD2.F32 R4, -RZ, R23.H0_H0 ;  /* 0x20000017ff047230 */ /* 0x005fca0000004100 */
[----:B------:R-:W-:Y:S01]  /*6ab0*/  FMUL R5, R4, R15 ;  /* 0x0000000f04057220 */ /* 0x000fe20000400000 */
[----:B------:R-:W-:-:S03]  /*6ac0*/  PRMT R4, RZ, 0x7610, R4 ;  /* 0x00007610ff047816 */ /* 0x000fc60000000004 */
[----:B------:R-:W-:-:S05]  /*6ad0*/  FFMA R5, R22, R14, R5 ;  /* 0x0000000e16057223 */ /* 0x000fca0000000005 */
[----:B------:R-:W-:-:S05]  /*6ae0*/  F2FP.SATFINITE.E4M3.F32.PACK_AB_MERGE_C R5, RZ, R5, RZ ;  /* 0x00000005ff05723e */ /* 0x000fca00048070ff */
[----:B------:R0:W-:Y:S01]  /*6af0*/  @!P0 STG.E.U8 desc[UR18][R20.64+0x79], R5 ;  /* 0x0000790514008986 */ /* 0x0001e2000c101112 */
[----:B------:R-:W-:Y:S05]  /*6b00*/  @P3 BRA `(.L_x_167) ;  /* 0x0000000000043947 */ /* 0x000fea0003800000 */
[----:B------:R2:W5:Y:S02]  /*6b10*/  LDG.E.U8 R4, desc[UR18][R24.64+0x78] ;  /* 0x0000781218047981 */ /* 0x000564000c1e1100 */
.L_x_167:
[----:B------:R-:W-:Y:S05]  /*6b20*/  BSYNC B1 ;  /* 0x0000000000017941 */ /* 0x000fea0003800000 */
.L_x_166:
[----:B-----5:R-:W-:Y:S01]  /*6b30*/  LOP3.LUT R4, R4, 0xff, RZ, 0xc0, !PT ;  /* 0x000000ff04047812 */ /* 0x020fe200078ec0ff */
[----:B------:R-:W-:Y:S01]  /*6b40*/  BSSY B1, `(.L_x_168) ;  /* 0x000000b000017945 */ /* 0x000fe20003800000 */
[----:B------:R-:W-:Y:S02]  /*6b50*/  ISETP.LT.OR P1, PT, R6, 0x7a, !P1 ;  /* 0x0000007a0600780c */ /* 0x000fe40004f21670 */
[----:B------:R-:W-:-:S05]  /*6b60*/  F2FP.F16.E4M3.UNPACK_B R4, R4 ;  /* 0x00000004ff04723e */ /* 0x000fca00020006ff */
[----:B------:R-:W-:-:S05]  /*6b70*/  HADD2.F32 R4, -RZ, R4.H0_H0 ;  /* 0x20000004ff047230 */ /* 0x000fca0000004100 */
[----:B------:R-:W-:-:S04]  /*6b80*/  FMUL R4, R4, R15 ;  /* 0x0000000f04047220 */ /* 0x000fc80000400000 */
[----:B------:R-:W-:-:S05]  /*6b90*/  FFMA R4, R89, R14, R4 ;  /* 0x0000000e59047223 */ /* 0x000fca0000000004 */
[----:B0-----:R-:W-:Y:S02]  /*6ba0*/  F2FP.SATFINITE.E4M3.F32.PACK_AB_MERGE_C R5, RZ, R4, RZ ;  /* 0x00000004ff05723e */ /* 0x001fe400048070ff */
[----:B------:R-:W-:-:S03]  /*6bb0*/  PRMT R4, RZ, 0x7610, R4 ;  /* 0x00007610ff047816 */ /* 0x000fc60000000004 */
[----:B------:R0:W-:Y:S01]  /*6bc0*/  @!P3 STG.E.U8 desc[UR18][R18.64+0x78], R5 ;  /* 0x000078051200b986 */ /* 0x0001e2000c101112 */
[----:B------:R-:W-:Y:S05]  /*6bd0*/  @P1 BRA `(.L_x_169) ;  /* 0x0000000000041947 */ /* 0x000fea0003800000 */
[----:B------:R0:W5:Y:S02]  /*6be0*/  LDG.E.U8 R4, desc[UR18][R24.64+0x79] ;  /* 0x0000791218047981 */ /* 0x000164000c1e1100 */
.L_x_169:
[----:B------:R-:W-:Y:S05]  /*6bf0*/  BSYNC B1 ;  /* 0x0000000000017941 */ /* 0x000fea0003800000 */
.L_x_168:
[----:B------:R-:W-:Y:S05]  /*6c00*/  @P1 BRA `(.L_x_170) ;  /* 0x0000001000281947 */ /* 0x000fea0003800000 */
[----:B-----5:R-:W-:-:S04]  /*6c10*/  LOP3.LUT R4, R4, 0xff, RZ, 0xc0, !PT ;  /* 0x000000ff04047812 */ /* 0x020fc800078ec0ff */
[----:B------:R-:W-:-:S05]  /*6c20*/  F2FP.F16.E4M3.UNPACK_B R4, R4 ;  /* 0x00000004ff04723e */ /* 0x000fca00020006ff */
[----:B------:R-:W-:-:S05]  /*6c30*/  HADD2.F32 R4, -RZ, R4.H0_H0 ;  /* 0x20000004ff047230 */ /* 0x000fca0000004100 */
[----:B0-----:R-:W-:-:S04]  /*6c40*/  FMUL R5, R4, R15 ;  /* 0x0000000f04057220 */ /* 0x001fc80000400000 */
[----:B------:R-:W-:-:S05]  /*6c50*/  FFMA R5, R88, R14, R5 ;  /* 0x0000000e58057223 */ /* 0x000fca0000000005 */
[----:B------:R-:W-:-:S05]  /*6c60*/  F2FP.SATFINITE.E4M3.F32.PACK_AB_MERGE_C R5, RZ, R5, RZ ;  /* 0x00000005ff05723e */ /* 0x000fca00048070ff */
[----:B------:R0:W-:Y:S01]  /*6c70*/  STG.E.U8 desc[UR18][R18.64+0x79], R5 ;  /* 0x0000790512007986 */ /* 0x0001e2000c101112 */
[----:B------:R-:W-:Y:S05]  /*6c80*/  BRA `(.L_x_170) ;  /* 0x0000001000087947 */ /* 0x000fea0003800000 */
.L_x_41:
[----:B------:R-:W-:Y:S01]  /*6c90*/  ISETP.GE.AND P1, PT, R30, 0x1, PT ;  /* 0x000000011e00780c */ /* 0x000fe20003f26270 */
[-C--:B--2---:R-:W-:Y:S01]  /*6ca0*/  FMUL R151, R151, R14.reuse ;  /* 0x0000000e97977220 */ /* 0x084fe20000400000 */
[-C--:B------:R-:W-:Y:S01]  /*6cb0*/  FMUL R146, R146, R14.reuse ;  /* 0x0000000e92927220 */ /* 0x080fe20000400000 */
[----:B------:R-:W-:Y:S01]  /*6cc0*/  ISETP.GE.AND P0, PT, R30, 0x9, PT ;  /* 0x000000091e00780c */ /* 0x000fe20003f06270 */
[-C--:B------:R-:W-:Y:S01]  /*6cd0*/  FMUL R149, R149, R14.reuse ;  /* 0x0000000e95957220 */ /* 0x080fe20000400000 */
[----:B------:R-:W-:Y:S01]  /*6ce0*/  ISETP.LT.OR P4, PT, R6, 0x1, !P1 ;  /* 0x000000010600780c */ /* 0x000fe20004f81670 */
[-C--:B------:R-:W-:Y:S01]  /*6cf0*/  FMUL R144, R144, R14.reuse ;  /* 0x0000000e90907220 */ /* 0x080fe20000400000 */
[----:B------:R-:W-:Y:S01]  /*6d00*/  ISETP.LT.OR P5, PT, R6, 0x2, !P1 ;  /* 0x000000020600780c */ /* 0x000fe20004fa1670 */
[-C--:B------:R-:W-:Y:S01]  /*6d10*/  FMUL R147, R147, R14.reuse ;  /* 0x0000000e93937220 */ /* 0x080fe20000400000 */
[----:B------:R-:W-:Y:S01]  /*6d20*/  F2FP.SATFINITE.E4M3.F32.PACK_AB_MERGE_C R151, RZ, R151, RZ ;  /* 0x00000097ff97723e */ /* 0x000fe200048070ff */
[----:B------:R-:W-:Y:S01]  /*6d30*/  FMUL R142, R142, R14 ;  /* 0x0000000e8e8e7220 */ /* 0x000fe20000400000 */
[----:B------:R-:W-:Y:S01]  /*6d40*/  F2FP.SATFINITE.E4M3.F32.PACK_AB_MERGE_C R5, RZ, R146, RZ ;  /* 0x00000092ff05723e */ /* 0x000fe200048070ff */
[-C--:B------:R-:W-:Y:S01]  /*6d50*/  FMUL R145, R145, R14.reuse ;  /* 0x0000000e91917220 */ /* 0x080fe20000400000 */
[----:B------:R-:W-:Y:S01]  /*6d60*/  ISETP.LT.OR P3, PT, R6, 0x1, !P0 ;  /* 0x000000010600780c */ /* 0x000fe20004761670 */
[-C--:B------:R-:W-:Y:S01]  /*6d70*/  FMUL R140, R140, R14.reuse ;  /* 0x0000000e8c8c7220 */ /* 0x080fe20000400000 */
[C---:B------:R-:W-:Y:S01]  /*6d80*/  ISETP.LT.OR P6, PT, R6.reuse, 0xa, !P1 ;  /* 0x0000000a0600780c */ /* 0x040fe20004fc1670 */
[-C--:B------:R-:W-:Y:S01]  /*6d90*/  FMUL R143, R143, R14.reuse ;  /* 0x0000000e8f8f7220 */ /* 0x080fe20000400000 */
[----:B------:R-:W-:Y:S01]  /*6da0*/  F2FP.SATFINITE.E4M3.F32.PACK_AB_MERGE_C R149, RZ, R149, RZ ;  /* 0x00000095ff95723e */ /* 0x000fe200048070ff */
[----:B------:R-:W-:Y:S01]  /*6db0*/  @!P4 STG.E.U8 desc[UR18][R20.64], R151 ;  /* 0x000000971400c986 */ /* 0x000fe2000c101112 */
[----:B------:R-:W-:Y:S01]  /*6dc0*/  ISETP.LT.OR P4, PT, R6, 0x2, !P0 ;  /* 0x000000020600780c */ /* 0x000fe20004781670 */
[----:B------:R-:W-:Y:S01]  /*6dd0*/  FMUL R138, R138, R14 ;  /* 0x0000000e8a8a7220 */ /* 0x000fe20000400000 */
[----:B------:R-:W-:Y:S01]  /*6de0*/  F2FP.SATFINITE.E4M3.F32.PACK_AB_MERGE_C R25, RZ, R144, RZ ;  /* 0x00000090ff19723e */ /* 0x000fe200048070ff */
[----:B------:R0:W-:Y:S01]  /*6df0*/  @!P5 STG.E.U8 desc[UR18][R20.64+0x1], R5 ;  /* 0x000001051400d986 */ /* 0x0001e2000c101112 */
[C---:B------:R-:W-:Y:S01]  /*6e00*/  ISETP.LT.OR P5, PT, R6.reuse, 0x9, !P1 ;  /* 0x000000090600780c */ /* 0x040fe20004fa1670 */
[-C--:B------:R-:W-:Y:S01]  /*6e10*/  FMUL R141, R141, R14.reuse ;  /* 0x0000000e8d8d7220 */ /* 0x080fe20000400000 */
[----:B------:R-:W-:Y:S01]  /*6e20*/  F2FP.SATFINITE.E4M3.F32.PACK_AB_MERGE_C R147, RZ, R147, RZ ;  /* 0x00000093ff93723e */ /* 0x000fe200048070ff */
[----:B------:R-:W-:Y:S01]  /*6e30*/  @!P3 STG.E.U8 desc[UR18][R18.64], R149 ;  /* 0x000000951200b986 */ /* 0x000fe2000c101112 */
[----:B------:R-:W-:Y:S01]  /*6e40*/  ISETP.LT.OR P3, PT, R6, 0x9, !P0 ;  /* 0x000000090600780c */ /* 0x000fe20004761670 */
[-C--:B------:R-:W-:Y:S01]  /*6e50*/  FMUL R136, R136, R14.reuse ;  /* 0x0000000e88887220 */ /* 0x080fe20000400000 */
[----:B------:R-:W-:Y:S01]  /*6e60*/  F2FP.SATFINITE.E4M3.F32.PACK_AB_MERGE_C R145, RZ, R145, RZ ;  /* 0x00000091ff91723e */ /* 0x000fe200048070ff */
[-C--:B------:R-:W-:Y:S01]  /*6e70*/  FMUL R139, R139, R14.reuse ;  /* 0x0000000e8b8b7220 */ /* 0x080fe20000400000 */
[----:B------:R-:W-:Y:S01]  /*6e80*/  F2FP.SATFINITE.E4M3.F32.PACK_AB_MERGE_C R143, RZ, R143, RZ ;  /* 0x0000008fff8f723e */ /* 0x000fe200048070ff */
[----:B------:R1:W-:Y:S01]  /*6e90*/  @!P4 STG.E.U8 desc[UR18][R18.64+0x1], R25 ;  /* 0x000001191200c986 */ /* 0x0003e2000c101112 */
[----:B------:R-:W-:Y:S01]  /*6ea0*/  ISETP.LT.OR P4, PT, R6, 0xa, !P0 ;  /* 0x0000000a0600780c */ /* 0x000fe20004781670 */
[----:B------:R-:W-:Y:S01]  /*6eb0*/  FMUL R134, R134, R14 ;  /* 0x0000000e86867220 */ /* 0x000fe20000400000 */
[----:B0-----:R-:W-:Y:S01]  /*6ec0*/  F2FP.SATFINITE.E4M3.F32.PACK_AB_MERGE_C R5, RZ, R142, RZ ;  /* 0x0000008eff05723e */ /* 0x001fe200048070ff */
[----:B------:R-:W-:Y:S01]  /*6ed0*/  @!P5 STG.E.U8 desc[UR18][R20.64+0x8], R147 ;  /* 0x000008931400d986 */ /* 0x000fe2000c101112 */
[C---:B------:R-:W-:Y:S01]  /*6ee0*/  ISETP.LT.OR P5, PT, R6.reuse, 0x11, !P1 ;  /* 0x000000110600780c */ /* 0x040fe20004fa1670 */
[-C--:B------:R-:W-:Y:S01]  /*6ef0*/  FMUL R137, R137, R14.reuse ;  /* 0x0000000e89897220 */ /* 0x080fe20000400000 */
[----:B------:R-:W-:Y:S01]  /*6f00*/  F2FP.SATFINITE.E4M3.F32.PACK_AB_MERGE_C R141, RZ, R141, RZ ;  /* 0x0000008dff8d723e */ /* 0x000fe200048070ff */
[----:B------:R0:W-:Y:S01]  /*6f10*/  @!P6 STG.E.U8 desc[UR18][R20.64+0x9], R5 ;  /* 0x000009051400e986 */ /* 0x0001e2000c101112 */
[----:B------:R-:W-:Y:S01]  /*6f20*/  ISETP.LT.OR P6, PT, R6, 0x12, !P1 ;  /* 0x000000120600780c */ /* 0x000fe20004fc1670 */
[----:B------:R-:W-:Y:S01]  /*6f30*/  FMUL R132, R132, R14 ;  /* 0x0000000e84847220 */ /* 0x000fe20000400000 */
[----:B------:R-:W-:Y:S01]  /*6f40*/  F2FP.SATFINITE.E4M3.F32.PACK_AB_MERGE_C R139, RZ, R139, RZ ;  /* 0x0000008bff8b723e */ /* 0x000fe200048070ff */
[----:B------:R-:W-:Y:S01]  /*6f50*/  @!P3 STG.E.U8 desc[UR18][R18.64+0x8], R145 ;  /* 0x000008911200b986 */ /* 0x000fe2000c101112 */
[----:B-1----:R-:W-:Y:S01]  /*6f60*/  F2FP.SATFINITE.E4M3.F32.PACK_AB_MERGE_C R25, RZ, R140, RZ ;  /* 0x0000008cff19723e */ /* 0x002fe200048070ff */
[-C--:B------:R-:W-:Y:S01]  /*6f70*/  FMUL R135, R135, R14.reuse ;  /* 0x0000000e87877220 */ /* 0x080fe20000400000 */
[----:B------:R-:W-:Y:S01]  /*6f80*/  ISETP.LT.OR P3, PT, R6, 0x11, !P0 ;  /* 0x000000110600780c */ /* 0x000fe20004761670 */
[-C--:B------:R-:W-:Y:S01]  /*6f90*/  FMUL R130, R130, R14.reuse ;  /* 0x0000000e82827220 */ /* 0x080fe20000400000 */
[----:B------:R-:W-:Y:S01]  /*6fa0*/  F2FP.SATFINITE.E4M3.F32.PACK_AB_MERGE_C R137, RZ, R137, RZ ;  /* 0x00000089ff89723e */ /* 0x000fe200048070ff */
[----:B------:R1:W-:Y:S01]  /*6fb0*/  @!P4 STG.E.U8 desc[UR18][R18.64+0x9], R25 ;  /* 0x000009191200c986 */ /* 0x0003e2000c101112 */
[C---:B------:R-:W-:Y:S01]  /*6fc0*/  ISETP.LT.OR P4, PT, R6.reuse, 0x12, !P0 ;  /* 0x000000120600780c */ /* 0x040fe20004781670 */
[----:B------:R-:W-:Y:S01]  /*6fd0*/  FMUL R133, R133, R14 ;  /* 0x0000000e85857220 */ /* 0x000fe20000400000 */
[----:B0-----:R-:W-:Y:S01]  /*6fe0*/  F2FP.SATFINITE.E4M3.F32.PACK_AB_MERGE_C R5, RZ, R138, RZ ;  /* 0x0000008aff05723e */ /* 0x001fe200048070ff */
[----:B------:R-:W-:Y:S01]  /*6ff0*/  @!P5 STG.E.U8 desc[UR18][R20.64+0x10], R143 ;  /* 0x0000108f1400d986 */ /* 0x000fe2000c101112 */
[----:B------:R-:W-:Y:S01]  /*7000*/  ISETP.LT.OR P5, PT, R6, 0x19, !P1 ;  /* 0x000000190600780c */ /* 0x000fe20004fa1670 */
[-C--:B------:R-:W-:Y:S01]  /*7010*/  FMUL R128, R128, R14.reuse ;  /* 0x0000000e80807220 */ /* 0x080fe20000400000 */
[----:B------:R-:W-:Y:S01]  /*7020*/  F2FP.SATFINITE.E4M3.F32.PACK_AB_MERGE_C R135, RZ, R135, RZ ;  /* 0x00000087ff87723e */ /* 0x000fe200048070ff */
[----:B------:R0:W-:Y:S01]  /*7030*/  @!P6 STG.E.U8 desc[UR18][R20.64+0x11], R5 ;  /* 0x000011051400e986 */ /* 0x0001e2000c101112 */
[----:B------:R-:W-:Y:S01]  /*7040*/  ISETP.LT.OR P6, PT, R6, 0x1a, !P1 ;  /* 0x0000001a0600780c */ /* 0x000fe20004fc1670 */
[-C--:B------:R-:W-:Y:S01]  /*7050*/  FMUL R131, R131, R14.reuse ;  /* 0x0000000e83837220 */ /* 0x080fe20000400000 */
[----:B------:R-:W-:Y:S01]  /*7060*/  FMUL R126, R126, R14 ;  /* 0x0000000e7e7e7220 */ /* 0x000fe20000400000 */
[----:B-1----:R-:W-:Y:S01]  /*7070*/  F2FP.SATFINITE.E4M3.F32.PACK_AB_MERGE_C R25, RZ, R136, RZ ;  /* 0x00000088ff19723e */ /* 0x002fe200048070ff */
[----:B------:R-:W-:Y:S01]  /*7080*/  @!P3 STG.E.U8 desc[UR18][R18.64+0x10], R141 ;  /* 0x0000108d1200b986 */ /* 0x000fe2000c101112 */
[C---:B------:R-:W-:Y:S01]  /*7090*/  ISETP.LT.OR P3, PT, R6.reuse, 0x19, !P0 ;  /* 0x000000190600780c */ /* 0x040fe20004761670 */
        /* <DEDUP_REMOVED lines=37> */
[-C--:B------:R-:W-:Y:S01]  /*72f0*/  FMUL R114, R114, R14.reuse ;  /* 0x0000000e72727220 */ /* 0x080fe20000400000 */
        /* <DEDUP_REMOVED lines=81> */
[C---:B------:R-:W-:Y:S01]  /*7810*/  ISETP.LT.OR P6, PT, R6.reuse, 0x52, !P1 ;  /* 0x000000520600780c */ /* 0x040fe20004fc1670 */
        /* <DEDUP_REMOVED lines=22> */
[----:B------:R-:W-:-:S02]  /*7980*/  ISETP.LT.OR P3, PT, R6, 0x59, !P0 ;  /* 0x000000590600780c */ /* 0x000fc40004761670 */
[----:B------:R-:W-:Y:S01]  /*7990*/  F2FP.SATFINITE.E4M3.F32.PACK_AB_MERGE_C R93, RZ, R93, RZ ;  /* 0x0000005dff5d723e */ /* 0x000fe200048070ff */
[----:B------:R1:W-:Y:S01]  /*79a0*/  @!P4 STG.E.U8 desc[UR18][R18.64+0x51], R25 ;  /* 0x000051191200c986 */ /* 0x0003e2000c101112 */
[C---:B------:R-:W-:Y:S02]  /*79b0*/  ISETP.LT.OR P4, PT, R6.reuse, 0x5a, !P0 ;  /* 0x0000005a0600780c */ /* 0x040fe40004781670 */
[----:B0-----:R-:W-:Y:S01]  /*79c0*/  F2FP.SATFINITE.E4M3.F32.PACK_AB_MERGE_C R5, RZ, R102, RZ ;  /* 0x00000066ff05723e */ /* 0x001fe200048070ff */
[----:B------:R-:W-:Y:S01]  /*79d0*/  @!P5 STG.E.U8 desc[UR18][R20.64+0x58], R107 ;  /* 0x0000586b1400d986 */ /* 0x000fe2000c101112 */
[C---:B------:R-:W-:Y:S02]  /*79e0*/  ISETP.LT.OR P5, PT, R6.reuse, 0x61, !P1 ;  /* 0x000000610600780c */ /* 0x040fe40004fa1670 */
[----:B------:R-:W-:Y:S01]  /*79f0*/  F2FP.SATFINITE.E4M3.F32.PACK_AB_MERGE_C R23, RZ, R23, RZ ;  /* 0x00000017ff17723e */ /* 0x000fe200048070ff */
[----:B------:R0:W-:Y:S01]  /*7a00*/  @!P6 STG.E.U8 desc[UR18][R20.64+0x59], R5 ;  /* 0x000059051400e986 */ /* 0x0001e2000c101112 */
[----:B------:R-:W-:-:S02]  /*7a10*/  ISETP.LT.OR P6, PT, R6, 0x62, !P1 ;  /* 0x000000620600780c */ /* 0x000fc40004fc1670 */
[----:B------:R-:W-:Y:S01]  /*7a20*/  F2FP.SATFINITE.E4M3.F32.PACK_AB_MERGE_C R89, RZ, R89, RZ ;  /* 0x00000059ff59723e */ /* 0x000fe200048070ff */
[----:B------:R-:W-:Y:S01]  /*7a30*/  @!P3 STG.E.U8 desc[UR18][R18.64+0x58], R105 ;  /* 0x000058691200b986 */ /* 0x000fe2000c101112 */
[----:B-1----:R-:W-:Y:S02]  /*7a40*/  F2FP.SATFINITE.E4M3.F32.PACK_AB_MERGE_C R25, RZ, R100, RZ ;  /* 0x00000064ff19723e */ /* 0x002fe400048070ff */
[C---:B------:R-:W-:Y:S02]  /*7a50*/  ISETP.LT.OR P3, PT, R6.reuse, 0x61, !P0 ;  /* 0x000000610600780c */ /* 0x040fe40004761670 */
[----:B------:R-:W-:Y:S01]  /*7a60*/  F2FP.SATFINITE.E4M3.F32.PACK_AB_MERGE_C R27, RZ, R88, RZ ;  /* 0x00000058ff1b723e */ /* 0x000fe200048070ff */
[----:B------:R1:W-:Y:S01]  /*7a70*/  @!P4 STG.E.U8 desc[UR18][R18.64+0x59], R25 ;  /* 0x000059191200c986 */ /* 0x0003e2000c101112 */
[C---:B------:R-:W-:Y:S02]  /*7a80*/  ISETP.LT.OR P4, PT, R6.reuse, 0x62, !P0 ;  /* 0x000000620600780c */ /* 0x040fe40004781670 */
[----:B0-----:R-:W-:Y:S01]  /*7a90*/  F2FP.SATFINITE.E4M3.F32.PACK_AB_MERGE_C R5, RZ, R98, RZ ;  /* 0x00000062ff05723e */ /* 0x001fe200048070ff */
[----:B------:R-:W-:Y:S01]  /*7aa0*/  @!P5 STG.E.U8 desc[UR18][R20.64+0x60], R101 ;  /* 0x000060651400d986 */ /* 0x000fe2000c101112 */
[----:B------:R-:W-:-:S03]  /*7ab0*/  ISETP.LT.OR P5, PT, R6, 0x69, !P1 ;  /* 0x000000690600780c */ /* 0x000fc60004fa1670 */
[----:B------:R0:W-:Y:S01]  /*7ac0*/  @!P6 STG.E.U8 desc[UR18][R20.64+0x61], R5 ;  /* 0x000061051400e986 */ /* 0x0001e2000c101112 */
[C---:B------:R-:W-:Y:S02]  /*7ad0*/  ISETP.LT.OR P6, PT, R6.reuse, 0x6a, !P1 ;  /* 0x0000006a0600780c */ /* 0x040fe40004fc1670 */
[----:B-1----:R-:W-:Y:S01]  /*7ae0*/  F2FP.SATFINITE.E4M3.F32.PACK_AB_MERGE_C R25, RZ, R96, RZ ;  /* 0x00000060ff19723e */ /* 0x002fe200048070ff */
[----:B------:R-:W-:Y:S01]  /*7af0*/  @!P3 STG.E.U8 desc[UR18][R18.64+0x60], R103 ;  /* 0x000060671200b986 */ /* 0x000fe2000c101112 */
[----:B------:R-:W-:-:S03]  /*7b00*/  ISETP.LT.OR P3, PT, R6, 0x69, !P0 ;  /* 0x000000690600780c */ /* 0x000fc60004761670 */
        /* <DEDUP_REMOVED lines=12> */
[C---:B------:R-:W-:Y:S01]  /*7bd0*/  ISETP.LT.OR P1, PT, R6.reuse, 0x7a, !P1 ;  /* 0x0000007a0600780c */ /* 0x040fe20004f21670 */
[----:B------:R2:W-:Y:S01]  /*7be0*/  @!P5 STG.E.U8 desc[UR18][R20.64+0x70], R95 ;  /* 0x0000705f1400d986 */ /* 0x0005e2000c101112 */
[C---:B------:R-:W-:Y:S02]  /*7bf0*/  ISETP.LT.OR P5, PT, R6.reuse, 0x72, !P0 ;  /* 0x000000720600780c */ /* 0x040fe400047a1670 */
[----:B0-----:R-:W-:Y:S01]  /*7c00*/  F2FP.SATFINITE.E4M3.F32.PACK_AB_MERGE_C R5, RZ, R90, RZ ;  /* 0x0000005aff05723e */ /* 0x001fe200048070ff */
[----:B------:R2:W-:Y:S01]  /*7c10*/  @!P6 STG.E.U8 desc[UR18][R20.64+0x71], R91 ;  /* 0x0000715b1400e986 */ /* 0x0005e2000c101112 */
[C---:B------:R-:W-:Y:S02]  /*7c20*/  ISETP.LT.OR P6, PT, R6.reuse, 0x79, !P0 ;  /* 0x000000790600780c */ /* 0x040fe400047c1670 */
[----:B------:R-:W-:Y:S01]  /*7c30*/  ISETP.LT.OR P0, PT, R6, 0x7a, !P0 ;  /* 0x0000007a0600780c */ /* 0x000fe20004701670 */
[----:B------:R2:W-:Y:S01]  /*7c40*/  @!P3 STG.E.U8 desc[UR18][R18.64+0x70], R93 ;  /* 0x0000705d1200b986 */ /* 0x0005e2000c101112 */
[----:B-1----:R-:W-:-:S05]  /*7c50*/  F2FP.SATFINITE.E4M3.F32.PACK_AB_MERGE_C R25, RZ, R22, RZ ;  /* 0x00000016ff19723e */ /* 0x002fca00048070ff */
[----:B------:R2:W-:Y:S04]  /*7c60*/  @!P5 STG.E.U8 desc[UR18][R18.64+0x71], R5 ;  /* 0x000071051200d986 */ /* 0x0005e8000c101112 */
[----:B------:R2:W-:Y:S04]  /*7c70*/  @!P4 STG.E.U8 desc[UR18][R20.64+0x78], R23 ;  /* 0x000078171400c986 */ /* 0x0005e8000c101112 */
[----:B------:R2:W-:Y:S04]  /*7c80*/  @!P1 STG.E.U8 desc[UR18][R20.64+0x79], R25 ;  /* 0x0000791914009986 */ /* 0x0005e8000c101112 */
[----:B------:R2:W-:Y:S04]  /*7c90*/  @!P6 STG.E.U8 desc[UR18][R18.64+0x78], R89 ;  /* 0x000078591200e986 */ /* 0x0005e8000c101112 */
[----:B------:R2:W-:Y:S02]  /*7ca0*/  @!P0 STG.E.U8 desc[UR18][R18.64+0x79], R27 ;  /* 0x0000791b12008986 */ /* 0x0005e4000c101112 */
.L_x_170:
[----:B------:R-:W-:Y:S05]  /*7cb0*/  BSYNC B0 ;  /* 0x0000000000007941 */ /* 0x000fea0003800000 */
.L_x_40:
[C---:B------:R-:W-:Y:S01]  /*7cc0*/  LEA R2, P0, R8.reuse, R2, 0x1 ;  /* 0x0000000208027211 */ /* 0x040fe200078008ff */
[----:B------:R-:W-:Y:S01]  /*7cd0*/  ULDC.64 UR6, c[0x0][0x650] ;  /* 0x0001940000067ab9 */ /* 0x000fe20000000a00 */
[----:B-----5:R-:W-:Y:S01]  /*7ce0*/  IMAD.U32 R4, RZ, RZ, UR16 ;  /* 0x00000010ff047e24 */ /* 0x020fe2000f8e00ff */
[----:B0-2---:R-:W-:Y:S01]  /*7cf0*/  PRMT R18, RZ, 0x7610, R18 ;  /* 0x00007610ff127816 */ /* 0x005fe20000000012 */
[----:B------:R-:W-:Y:S01]  /*7d00*/  IMAD.MOV.U32 R6, RZ, RZ, -0x1 ;  /* 0xffffffffff067424 */ /* 0x000fe200078e00ff */
[----:B------:R-:W-:Y:S01]  /*7d10*/  LEA.HI.X R3, R8, R3, R0, 0x1, P0 ;  /* 0x0000000308037211 */ /* 0x000fe200000f0c00 */
[----:B------:R0:W-:Y:S01]  /*7d20*/  SYNCS.ARRIVE.TRANS64.A1T0 RZ, [R4+UR21], RZ ;  /* 0x000000ff04ff79a7 */ /* 0x0001e20008100015 */
[----:B------:R-:W-:Y:S01]  /*7d30*/  ISETP.GE.U32.AND P0, PT, R2, UR6, PT ;  /* 0x0000000602007c0c */ /* 0x000fe2000bf06070 */
[----:B------:R-:W-:-:S03]  /*7d40*/  IMAD.MOV.U32 R5, RZ, RZ, -0x1 ;  /* 0xffffffffff057424 */ /* 0x000fc600078e00ff */
[----:B------:R-:W-:Y:S01]  /*7d50*/  ISETP.GE.U32.AND.EX P0, PT, R3, UR7, PT, P0 ;  /* 0x0000000703007c0c */ /* 0x000fe2000bf06100 */
[----:B0-----:R-:W-:-:S12]  /*7d60*/  IMAD.MOV.U32 R4, RZ, RZ, -0x1 ;  /* 0xffffffffff047424 */ /* 0x001fd800078e00ff */
[----:B------:R-:W-:Y:S05]  /*7d70*/  @P0 BRA `(.L_x_171) ;  /* 0x0000000400600947 */ /* 0x000fea0003800000 */
[----:B------:R-:W0:Y:S01]  /*7d80*/  S2R R28, SR_CTAID.X ;  /* 0x00000000001c7919 */ /* 0x000e220000002500 */
[----:B------:R-:W2:Y:S01]  /*7d90*/  LDC.64 R22, c[0x0][0x628] ;  /* 0x00018a00ff167b82 */ /* 0x000ea20000000a00 */
[----:B------:R-:W-:Y:S01]  /*7da0*/  ULDC UR6, c[0x0][0x150] ;  /* 0x0000540000067ab9 */ /* 0x000fe20000000800 */
[----:B-1--4-:R-:W-:Y:S01]  /*7db0*/  IMAD.MOV.U32 R20, RZ, RZ, R2 ;  /* 0x000000ffff147224 */ /* 0x012fe200078e0002 */
[----:B------:R-:W1:Y:S01]  /*7dc0*/  S2R R30, SR_CTAID.Y ;  /* 0x00000000001e7919 */ /* 0x000e620000002600 */
[----:B------:R-:W-:-:S04]  /*7dd0*/  IMAD.MOV.U32 R21, RZ, RZ, R3 ;  /* 0x000000ffff157224 */ /* 0x000fc800078e0003 */
[----:B------:R-:W4:Y:S08]  /*7de0*/  LDC R31, c[0x0][0x144] ;  /* 0x00005100ff1f7b82 */ /* 0x000f300000000800 */
[----:B------:R-:W1:Y:S08]  /*7df0*/  LDC R6, c[0x0][0x630] ;  /* 0x00018c00ff067b82 */ /* 0x000e700000000800 */
[----:B------:R-:W1:Y:S01]  /*7e00*/  LDC.64 R26, c[0x0][0x620] ;  /* 0x00018800ff1a7b82 */ /* 0x000e620000000a00 */
[----:B--2---:R-:W-:-:S04]  /*7e10*/  ISETP.NE.U32.AND P0, PT, R22, RZ, PT ;  /* 0x000000ff1600720c */ /* 0x004fc80003f05070 */
[----:B------:R-:W-:Y:S02]  /*7e20*/  ISETP.NE.AND.EX P0, PT, R23, RZ, PT, P0 ;  /* 0x000000ff1700720c */ /* 0x000fe40003f05300 */
[----:B0-----:R-:W-:-:S05]  /*7e30*/  I2FP.F32.U32 R4, R28 ;  /* 0x0000001c00047245 */ /* 0x001fca0000201000 */
[----:B------:R-:W-:-:S04]  /*7e40*/  FMUL R4, R4, UR6 ;  /* 0x0000000604047c20 */ /* 0x000fc80008400000 */
[----:B------:R0:W2:Y:S02]  /*7e50*/  F2I.U32.TRUNC.NTZ R29, R4 ;  /* 0x00000004001d7305 */ /* 0x0000a4000020f000 */
[----:B----4-:R-:W-:Y:S05]  /*7e60*/  @!P0 BRA `(.L_x_172) ;  /* 0x0000000000288947 */ /* 0x010fea0003800000 */
[----:B------:R-:W4:Y:S02]  /*7e70*/  LDC R5, c[0x0][0x634] ;  /* 0x00018d00ff057b82 */ /* 0x000f240000000800 */
[----:B----4-:R-:W-:-:S05]  /*7e80*/  IADD3 R21, P0, R2, R5, RZ ;  /* 0x0000000502157210 */ /* 0x010fca0007f1e0ff */
[----:B---3--:R-:W-:-:S04]  /*7e90*/  IMAD.X R25, RZ, RZ, R3, P0 ;  /* 0x000000ffff197224 */ /* 0x008fc800000e0603 */
[----:B0-----:R-:W-:-:S04]  /*7ea0*/  IMAD.WIDE.U32 R4, R25, R22, RZ ;  /* 0x0000001619047225 */ /* 0x001fc800078e00ff */
[----:B------:R-:W-:-:S04]  /*7eb0*/  IMAD.WIDE.U32 R18, P0, R21, R23, R4 ;  /* 0x0000001715127225 */ /* 0x000fc80007800004 */
[----:B------:R-:W-:-:S04]  /*7ec0*/  IMAD.WIDE.U32 R4, R21, R22, RZ ;  /* 0x0000001615047225 */ /* 0x000fc800078e00ff */
[----:B------:R-:W-:Y:S01]  /*7ed0*/  IMAD.X R21, RZ, RZ, RZ, P0 ;  /* 0x000000ffff157224 */ /* 0x000fe200000e06ff */
[----:B------:R-:W-:Y:S01]  /*7ee0*/  IADD3 RZ, P0, R5, R18, RZ ;  /* 0x0000001205ff7210 */ /* 0x000fe20007f1e0ff */
[----:B------:R-:W-:-:S04]  /*7ef0*/  IMAD.MOV.U32 R20, RZ, RZ, R19 ;  /* 0x000000ffff147224 */ /* 0x000fc800078e0013 */
[----:B------:R-:W-:-:S08]  /*7f00*/  IMAD.WIDE.U32.X R20, R25, R23, R20, P0 ;  /* 0x0000001719147225 */ /* 0x000fd000000e0414 */
.L_x_172:
[-CC-:B-1-3--:R-:W-:Y:S01]  /*7f10*/  SHF.R.U64 R24, R20, R6.reuse, R21.reuse ;  /* 0x0000000614187219 */ /* 0x18afe20000001215 */
[----:B------:R-:W1:Y:S01]  /*7f20*/  LDC.64 R34, c[0x0][0x640] ;  /* 0x00019000ff227b82 */ /* 0x000e620000000a00 */
[----:B0-----:R-:W-:Y:S01]  /*7f30*/  SHF.R.U32.HI R4, RZ, R6, R21 ;  /* 0x00000006ff047219 */ /* 0x001fe20000011615 */
[----:B--2---:R-:W-:Y:S01]  /*7f40*/  IMAD.MOV R29, RZ, RZ, -R29 ;  /* 0x000000ffff1d7224 */ /* 0x004fe200078e0a1d */
[----:B------:R-:W-:Y:S01]  /*7f50*/  IADD3 R19, P0, RZ, -R24, RZ ;  /* 0x80000018ff137210 */ /* 0x000fe20007f1e0ff */
[----:B------:R-:W-:Y:S01]  /*7f60*/  ULDC UR6, c[0x0][0x154] ;  /* 0x0000550000067ab9 */ /* 0x000fe20000000800 */
[----:B------:R-:W-:Y:S02]  /*7f70*/  IMAD.MOV.U32 R21, RZ, RZ, 0x1 ;  /* 0x00000001ff157424 */ /* 0x000fe400078e00ff */
[----:B------:R-:W-:Y:S01]  /*7f80*/  IMAD R29, R31, R29, R28 ;  /* 0x0000001d1f1d7224 */ /* 0x000fe200078e021c */
[----:B------:R-:W0:Y:S01]  /*7f90*/  LDC R18, c[0x0][0x618] ;  /* 0x00018600ff127b82 */ /* 0x000e220000000800 */
[----:B------:R-:W-:-:S04]  /*7fa0*/  IMAD.X R5, RZ, RZ, ~R4, P0 ;  /* 0x000000ffff057224 */ /* 0x000fc800000e0e04 */
[-C--:B------:R-:W-:Y:S02]  /*7fb0*/  IMAD R6, R5, R26.reuse, RZ ;  /* 0x0000001a05067224 */ /* 0x080fe400078e02ff */
[C---:B------:R-:W-:Y:S01]  /*7fc0*/  IMAD.WIDE.U32 R4, R19.reuse, R26, R2 ;  /* 0x0000001a13047225 */ /* 0x040fe200078e0002 */
[----:B------:R-:W2:Y:S03]  /*7fd0*/  LDC R20, c[0x0][0x608] ;  /* 0x00018200ff147b82 */ /* 0x000ea60000000800 */
[----:B------:R-:W-:Y:S01]  /*7fe0*/  IMAD R19, R19, R27, R6 ;  /* 0x0000001b13137224 */ /* 0x000fe200078e0206 */
[----:B------:R-:W-:-:S03]  /*7ff0*/  I2FP.F32.U32 R6, R30 ;  /* 0x0000001e00067245 */ /* 0x000fc60000201000 */
[----:B------:R-:W-:Y:S01]  /*8000*/  IMAD.IADD R5, R5, 0x1, R19 ;  /* 0x0000000105057824 */ /* 0x000fe200078e0213 */
[----:B------:R-:W3:Y:S01]  /*8010*/  LDC R32, c[0x0][0x658] ;  /* 0x00019600ff207b82 */ /* 0x000ee20000000800 */
[----:B-1----:R-:W-:Y:S01]  /*8020*/  ISETP.NE.U32.AND P0, PT, R34, RZ, PT ;  /* 0x000000ff2200720c */ /* 0x002fe20003f05070 */
[----:B------:R-:W-:-:S03]  /*8030*/  IMAD.MOV.U32 R19, RZ, RZ, -0x1 ;  /* 0xffffffffff137424 */ /* 0x000fc600078e00ff */
[----:B------:R-:W-:-:S03]  /*8040*/  ISETP.NE.AND.EX P0, PT, R35, RZ, PT, P0 ;  /* 0x000000ff2300720c */ /* 0x000fc60003f05300 */
[----:B------:R-:W1:Y:S01]  /*8050*/  LDC R27, c[0x0][0x148] ;  /* 0x00005200ff1b7b82 */ /* 0x000e620000000800 */
[-CC-:B0-----:R-:W-:Y:S02]  /*8060*/  SHF.R.U64 R22, R4, R18.reuse, R5.reuse ;  /* 0x0000001204167219 */ /* 0x181fe40000001205 */
[----:B------:R-:W-:Y:S01]  /*8070*/  SHF.R.U32.HI R5, RZ, R18, R5 ;  /* 0x00000012ff057219 */ /* 0x000fe20000011605 */
[----:B------:R-:W-:-:S04]  /*8080*/  FMUL R18, R6, UR6 ;  /* 0x0000000606127c20 */ /* 0x000fc80008400000 */
[----:B------:R-:W0:Y:S01]  /*8090*/  LDC R28, c[0x0][0x600] ;  /* 0x00018000ff1c7b82 */ /* 0x000e220000000800 */
[----:B------:R4:W0:Y:S01]  /*80a0*/  F2I.U32.TRUNC.NTZ R25, R18 ;  /* 0x0000001200197305 */ /* 0x000822000020f000 */
[-CC-:B--2---:R-:W-:Y:S02]  /*80b0*/  SHF.R.U64 R6, R22, R20.reuse, R5.reuse ;  /* 0x0000001416067219 */ /* 0x184fe40000001205 */
[----:B------:R-:W-:-:S04]  /*80c0*/  SHF.R.U32.HI R5, RZ, R20, R5 ;  /* 0x00000014ff057219 */ /* 0x000fc80000011605 */
[----:B------:R-:W2:Y:S01]  /*80d0*/  LDC R33, c[0x0][0x648] ;  /* 0x00019200ff217b82 */ /* 0x000ea20000000800 */
[-CC-:B---3--:R-:W-:Y:S02]  /*80e0*/  SHF.R.U64 R26, R6, R32.reuse, R5.reuse ;  /* 0x00000020061a7219 */ /* 0x188fe40000001205 */
[-C--:B------:R-:W-:Y:S02]  /*80f0*/  SHF.L.U32 R19, R19, R32.reuse, RZ ;  /* 0x0000002013137219 */ /* 0x080fe400000006ff */
[-C--:B------:R-:W-:Y:S01]  /*8100*/  SHF.R.U32.HI R5, RZ, R32.reuse, R5 ;  /* 0x00000020ff057219 */ /* 0x080fe20000011605 */
[----:B------:R-:W-:Y:S01]  /*8110*/  IMAD.MOV.U32 R4, RZ, RZ, R26 ;  /* 0x000000ffff047224 */ /* 0x000fe200078e001a */
[----:B------:R-:W-:Y:S01]  /*8120*/  SHF.L.U32 R32, R21, R32, RZ ;  /* 0x0000002015207219 */ /* 0x000fe200000006ff */
[----:B------:R-:W3:Y:S01]  /*8130*/  LDC R36, c[0x0][0x638] ;  /* 0x00018e00ff247b82 */ /* 0x000ee20000000800 */
[----:B------:R-:W-:-:S07]  /*8140*/  LOP3.LUT R31, RZ, R19, RZ, 0x33, !PT ;  /* 0x00000013ff1f7212 */ /* 0x000fce00078e33ff */
[----:B------:R-:W0:Y:S01]  /*8150*/  LDC R37, c[0x0][0x610] ;  /* 0x00018400ff257b82 */ /* 0x000e220000000800 */
[----:B----4-:R-:W-:Y:S05]  /*8160*/  @!P0 BRA `(.L_x_173) ;  /* 0x0000000000288947 */ /* 0x010fea0003800000 */
[----:B------:R-:W4:Y:S02]  /*8170*/  LDC R21, c[0x0][0x64c] ;  /* 0x00019300ff157b82 */ /* 0x000f240000000800 */
[----:B----4-:R-:W-:-:S05]  /*8180*/  IADD3 R21, P0, R26, R21, RZ ;  /* 0x000000151a157210 */ /* 0x010fca0007f1e0ff */
        /* <DEDUP_REMOVED lines=8> */
.L_x_173:
[----:B--2---:R-:W-:Y:S01]  /*8210*/  SHF.R.U64 R4, R4, R33, R5 ;  /* 0x0000002104047219 */ /* 0x004fe20000001205 */
[----:B0-----:R-:W-:Y:S01]  /*8220*/  VIADD R21, R28, 0xffffffff ;  /* 0xffffffff1c157836 */ /* 0x001fe20000000000 */
[----:B------:R-:W-:Y:S01]  /*8230*/  LOP3.LUT R19, R6, R31, RZ, 0xc0, !PT ;  /* 0x0000001f06137212 */ /* 0x000fe200078ec0ff */
[----:B------:R-:W-:Y:S02]  /*8240*/  IMAD.MOV R25, RZ, RZ, -R25 ;  /* 0x000000ffff197224 */ /* 0x000fe400078e0a19 */
[----:B------:R-:W-:Y:S02]  /*8250*/  IMAD.MOV R5, RZ, RZ, -R4 ;  /* 0x000000ffff057224 */ /* 0x000fe400078e0a04 */
[----:B------:R-:W-:Y:S01]  /*8260*/  IMAD R6, R32, R4, R19 ;  /* 0x0000000420067224 */ /* 0x000fe200078e0213 */
[----:B------:R-:W-:Y:S01]  /*8270*/  LOP3.LUT R19, R22, R21, RZ, 0xc0, !PT ;  /* 0x0000001516137212 */ /* 0x000fe200078ec0ff */
[----:B-1----:R-:W-:Y:S02]  /*8280*/  @P2 IMAD R29, R27, R25, R30 ;  /* 0x000000191b1d2224 */ /* 0x002fe400078e021e */
[----:B---3--:R-:W-:-:S02]  /*8290*/  IMAD R4, R5, R36, R26 ;  /* 0x0000002405047224 */ /* 0x008fc400078e021a */
[----:B------:R-:W-:Y:S02]  /*82a0*/  IMAD R6, R6, R37, R29 ;  /* 0x0000002506067224 */ /* 0x000fe400078e021d */
[----:B------:R-:W-:Y:S02]  /*82b0*/  IMAD R19, R4, R28, R19 ;  /* 0x0000001c04137224 */ /* 0x000fe400078e0213 */
[----:B------:R-:W-:Y:S02]  /*82c0*/  IMAD.MOV.U32 R18, RZ, RZ, 0x1 ;  /* 0x00000001ff127424 */ /* 0x000fe400078e00ff */
[----:B------:R-:W-:Y:S01]  /*82d0*/  IMAD.MOV.U32 R4, RZ, RZ, R24 ;  /* 0x000000ffff047224 */ /* 0x000fe200078e0018 */
[----:B------:R-:W-:Y:S02]  /*82e0*/  SEL R5, R19, R6, !P2 ;  /* 0x0000000613057207 */ /* 0x000fe40005000000 */
[----:B------:R-:W-:-:S07]  /*82f0*/  SEL R6, R6, R19, !P2 ;  /* 0x0000001306067207 */ /* 0x000fce0005000000 */
.L_x_171:
[----:B------:R-:W-:Y:S02]  /*8300*/  LOP3.LUT P0, RZ, R18, 0xff, RZ, 0xc0, !PT ;  /* 0x000000ff12ff7812 */ /* 0x000fe4000780c0ff */
[----:B------:R-:W-:-:S11]  /*8310*/  LOP3.LUT R150, R150, 0x1, RZ, 0x3c, !PT ;  /* 0x0000000196967812 */ /* 0x000fd600078e3cff */
[----:B------:R-:W-:Y:S05]  /*8320*/  @P0 BRA `(.L_x_174) ;  /* 0xffffff9400400947 */ /* 0x000fea000383ffff */
[----:B------:R-:W-:Y:S05]  /*8330*/  EXIT ;  /* 0x000000000000794d */ /* 0x000fea0003800000 */
.L_x_18:
[----:B------:R-:W-:-:S08]  /*8340*/  ISETP.NE.AND P0, PT, R18, RZ, PT ;  /* 0x000000ff1200720c */ /* 0x000fd00003f05270 */
[----:B--23-5:R-:W0:-:S00]  /*8350*/  USETMAXREG.DEALLOC.CTAPOOL 0x28 ;  /* 0x00000028000079c8 */ /* 0x02ce0000080e0500 */
[----:B------:R-:W-:Y:S05]  /*8360*/  @P0 EXIT ;  /* 0x000000000000094d */ /* 0x000fea0003800000 */
[----:B0-----:R-:W-:Y:S01]  /*8370*/  LOP3.LUT P0, RZ, R20, 0xff, RZ, 0xc0, !PT ;  /* 0x000000ff14ff7812 */ /* 0x001fe2000780c0ff */
[----:B------:R-:W-:Y:S02]  /*8380*/  IMAD.MOV.U32 R12, RZ, RZ, 0x1 ;  /* 0x00000001ff0c7424 */ /* 0x000fe400078e00ff */
[----:B------:R-:W-:-:S10]  /*8390*/  IMAD.MOV.U32 R15, RZ, RZ, RZ ;  /* 0x000000ffff0f7224 */ /* 0x000fd400078e00ff */
[----:B------:R-:W-:Y:S05]  /*83a0*/  @!P0 BRA `(.L_x_175) ;  /* 0x0000000c00748947 */ /* 0x000fea0003800000 */
[----:B------:R-:W0:Y:S01]  /*83b0*/  S2UR UR9, SR_CgaCtaId ;  /* 0x00000000000979c3 */ /* 0x000e220000008800 */
[----:B------:R-:W-:Y:S01]  /*83c0*/  ULDC UR5, c[0x0][0x658] ;  /* 0x0001960000057ab9 */ /* 0x000fe20000000800 */
[----:B------:R-:W-:Y:S01]  /*83d0*/  UMOV UR10, 0xffffffff ;  /* 0xffffffff000a7882 */ /* 0x000fe20000000000 */
[----:B------:R-:W-:Y:S01]  /*83e0*/  UMOV UR15, 0x1 ;  /* 0x00000001000f7882 */ /* 0x000fe20000000000 */
[----:B------:R-:W-:Y:S01]  /*83f0*/  USHF.L.U32 UR10, UR10, UR5, URZ ;  /* 0x000000050a0a7299 */ /* 0x000fe2000800063f */
[----:B------:R-:W-:Y:S01]  /*8400*/  LOP3.LUT P0, RZ, R11, 0x1f, RZ, 0xc0, !PT ;  /* 0x0000001f0bff7812 */ /* 0x000fe2000780c0ff */
[----:B------:R-:W-:Y:S01]  /*8410*/  BSSY B0, `(.L_x_175) ;  /* 0x00000d6000007945 */ /* 0x000fe20003800000 */
[C---:B------:R-:W-:Y:S01]  /*8420*/  ISETP.NE.AND P3, PT, R10.reuse, RZ, PT ;  /* 0x000000ff0a00720c */ /* 0x040fe20003f65270 */
[----:B------:R-:W-:Y:S01]  /*8430*/  ULOP3.LUT UR14, URZ, UR10, URZ, 0x33, !UPT ;  /* 0x0000000a3f0e7292 */ /* 0x000fe2000f8e333f */
[----:B------:R-:W-:Y:S01]  /*8440*/  ISETP.NE.OR P0, PT, R10, RZ, !P0 ;  /* 0x000000ff0a00720c */ /* 0x000fe20004705670 */
[----:B------:R-:W-:Y:S01]  /*8450*/  IMAD.MOV.U32 R14, RZ, RZ, 0x1 ;  /* 0x00000001ff0e7424 */ /* 0x000fe200078e00ff */
[----:B------:R-:W-:Y:S01]  /*8460*/  LOP3.LUT R13, R7, 0x2, RZ, 0xfc, !PT ;  /* 0x00000002070d7812 */ /* 0x000fe200078efcff */
[----:B------:R-:W-:Y:S01]  /*8470*/  IMAD.MOV.U32 R12, RZ, RZ, 0x1 ;  /* 0x00000001ff0c7424 */ /* 0x000fe200078e00ff */
[----:B------:R-:W-:Y:S01]  /*8480*/  ULDC UR4, c[0x0][0x600] ;  /* 0x0001800000047ab9 */ /* 0x000fe20000000800 */
[----:B------:R-:W-:Y:S01]  /*8490*/  IMAD.MOV.U32 R15, RZ, RZ, RZ ;  /* 0x000000ffff0f7224 */ /* 0x000fe200078e00ff */
[----:B------:R-:W-:Y:S01]  /*84a0*/  UMOV UR20, 0x11 ;  /* 0x0000001100147882 */ /* 0x000fe20000000000 */
[----:B------:R-:W-:-:S02]  /*84b0*/  USHF.L.U32 UR5, UR15, UR5, URZ ;  /* 0x000000050f057299 */ /* 0x000fc4000800063f */
[----:B------:R-:W-:Y:S02]  /*84c0*/  UIADD3 UR25, UR13, 0x1, URZ ;  /* 0x000000010d197890 */ /* 0x000fe4000fffe03f */
[----:B------:R-:W-:Y:S01]  /*84d0*/  UIADD3 UR4, UR4, -0x1, URZ ;  /* 0xffffffff04047890 */ /* 0x000fe2000fffe03f */
[----:B------:R-:W-:Y:S01]  /*84e0*/  ULDC.64 UR28, c[0x0][0x198] ;  /* 0x00006600001c7ab9 */ /* 0x000fe20000000a00 */
[----:B0-----:R-:W-:Y:S02]  /*84f0*/  USHF.R.U32.HI UR26, URZ, 0x2, UR9 ;  /* 0x000000023f1a7899 */ /* 0x001fe40008011609 */
[----:B------:R-:W-:Y:S02]  /*8500*/  ULOP3.LUT UR8, UR9, 0x3, URZ, 0xc0, !UPT ;  /* 0x0000000309087892 */ /* 0x000fe4000f8ec03f */
[----:B------:R-:W-:Y:S02]  /*8510*/  USHF.L.U32 UR6, UR9, 0x5, URZ ;  /* 0x0000000509067899 */ /* 0x000fe4000800063f */
[----:B------:R-:W-:-:S02]  /*8520*/  USHF.L.U32 UR7, UR9, 0xb, URZ ;  /* 0x0000000b09077899 */ /* 0x000fc4000800063f */
[----:B------:R-:W-:Y:S02]  /*8530*/  ULOP3.LUT UR9, UR9, 0xfffffffc, URZ, 0xc0, !UPT ;  /* 0xfffffffc09097892 */ /* 0x000fe4000f8ec03f */
[----:B------:R-:W-:Y:S02]  /*8540*/  UISETP.GT.U32.AND UP0, UPT, UR8, 0xffff, UPT ;  /* 0x0000ffff0800788c */ /* 0x000fe4000bf04070 */
[----:B------:R-:W-:Y:S02]  /*8550*/  ULOP3.LUT UR11, UR9, 0x1, URZ, 0xfc, !UPT ;  /* 0x00000001090b7892 */ /* 0x000fe4000f8efc3f */
[----:B------:R-:W-:Y:S02]  /*8560*/  ULOP3.LUT UR12, UR9, 0x2, URZ, 0xfc, !UPT ;  /* 0x00000002090c7892 */ /* 0x000fe4000f8efc3f */
[----:B------:R-:W-:Y:S02]  /*8570*/  USHF.L.U32 UR10, UR15, UR9, URZ ;  /* 0x000000090f0a7299 */ /* 0x000fe4000800063f */
[----:B------:R-:W-:-:S02]  /*8580*/  ULOP3.LUT UR9, UR9, 0x3, URZ, 0xfc, !UPT ;  /* 0x0000000309097892 */ /* 0x000fc4000f8efc3f */
[----:B------:R-:W-:Y:S02]  /*8590*/  USHF.L.U32 UR11, UR15, UR11, URZ ;  /* 0x0000000b0f0b7299 */ /* 0x000fe4000800063f */
[----:B------:R-:W-:Y:S02]  /*85a0*/  USHF.L.U32 UR12, UR15, UR12, URZ ;  /* 0x0000000c0f0c7299 */ /* 0x000fe4000800063f */
[----:B------:R-:W-:Y:S02]  /*85b0*/  USEL UR8, UR8, 0xffff, !UP0 ;  /* 0x0000ffff08087887 */ /* 0x000fe4000c000000 */
[----:B------:R-:W-:Y:S02]  /*85c0*/  USHF.L.U32 UR9, UR15, UR9, URZ ;  /* 0x000000090f097299 */ /* 0x000fe4000800063f */
[----:B------:R-:W-:Y:S02]  /*85d0*/  ULOP3.LUT UR10, UR12, UR10, UR11, 0xfe, !UPT ;  /* 0x0000000a0c0a7292 */ /* 0x000fe4000f8efe0b */
[----:B------:R-:W-:-:S02]  /*85e0*/  ULOP3.LUT UR8, UR8, 0xffff, URZ, 0xc0, !UPT ;  /* 0x0000ffff08087892 */ /* 0x000fc4000f8ec03f */
[----:B------:R-:W-:Y:S02]  /*85f0*/  ULOP3.LUT UR6, UR6, 0x60, URZ, 0xc0, !UPT ;  /* 0x0000006006067892 */ /* 0x000fe4000f8ec03f */
[----:B------:R-:W-:Y:S02]  /*8600*/  ULOP3.LUT UR7, UR7, 0x1800, URZ, 0xc0, !UPT ;  /* 0x0000180007077892 */ /* 0x000fe4000f8ec03f */
[----:B------:R-:W-:Y:S02]  /*8610*/  ULOP3.LUT UR15, UR10, UR9, URZ, 0xfc, !UPT ;  /* 0x000000090a0f7292 */ /* 0x000fe4000f8efc3f */
[----:B------:R-:W-:-:S12]  /*8620*/  USHF.L.U32 UR20, UR20, UR8, URZ ;  /* 0x0000000814147299 */ /* 0x000fd8000800063f */
.L_x_187:
[----:B------:R-:W-:-:S03]  /*8630*/  UMOV UR8, 0xffffffff ;  /* 0xffffffff00087882 */ /* 0x000fc60000000000 */
[----:B------:R-:W-:Y:S05]  /*8640*/  BRA.DIV UR8, `(.L_x_176) ;  /* 0x0000001608e47947 */ /* 0x000fea000b800000 */
[----:B------:R-:W-:-:S13]  /*8650*/  ELECT P1, URZ, PT ;  /* 0x00000000003f782f */ /* 0x000fda0003820000 */
.L_x_214:
[----:B------:R-:W0:Y:S01]  /*8660*/  LDC R10, c[0x0][0x28c] ;  /* 0x0000a300ff0a7b82 */ /* 0x000e220000000800 */
[----:B------:R-:W-:Y:S01]  /*8670*/  BSSY B1, `(.L_x_177) ;  /* 0x000003c000017945 */ /* 0x000fe20003800000 */
[----:B0-----:R-:W-:-:S13]  /*8680*/  ISETP.LT.OR P1, PT, R10, 0x1, !P1 ;  /* 0x000000010a00780c */ /* 0x001fda0004f21670 */
[----:B------:R-:W-:Y:S05]  /*8690*/  @P1 BRA `(.L_x_178) ;  /* 0x0000000000e41947 */ /* 0x000fea0003800000 */
[----:B------:R-:W-:Y:S01]  /*86a0*/  LEA R10, R6, UR26, 0x1 ;  /* 0x0000001a060a7c11 */ /* 0x000fe2000f8e08ff */
[----:B------:R-:W-:Y:S01]  /*86b0*/  IMAD.MOV.U32 R18, RZ, RZ, RZ ;  /* 0x000000ffff127224 */ /* 0x000fe200078e00ff */
[----:B------:R-:W-:Y:S01]  /*86c0*/  LEA R16, R5, UR6, 0x7 ;  /* 0x0000000605107c11 */ /* 0x000fe2000f8e38ff */
[----:B------:R-:W-:Y:S02]  /*86d0*/  IMAD.U32 R20, RZ, RZ, UR25 ;  /* 0x00000019ff147e24 */ /* 0x000fe4000f8e00ff */
[----:B------:R-:W-:Y:S02]  /*86e0*/  IMAD.MOV.U32 R5, RZ, RZ, R12 ;  /* 0x000000ffff057224 */ /* 0x000fe400078e000c */
[----:B------:R-:W-:Y:S02]  /*86f0*/  IMAD.MOV.U32 R6, RZ, RZ, R15 ;  /* 0x000000ffff067224 */ /* 0x000fe400078e000f */
[----:B------:R-:W-:-:S07]  /*8700*/  IMAD.SHL.U32 R17, R10, 0x20, RZ ;  /* 0x000000200a117824 */ /* 0x000fce00078e00ff */
.L_x_182:
[----:B------:R-:W0:Y:S01]  /*8710*/  S2R R11, SR_CgaCtaId ;  /* 0x00000000000b7919 */ /* 0x000e220000008800 */
[----:B------:R-:W-:-:S04]  /*8720*/  MOV R10, 0x400 ;  /* 0x00000400000a7802 */ /* 0x000fc80000000f00 */
[----:B0-----:R-:W-:Y:S02]  /*8730*/  LEA R21, R11, R10, 0x18 ;  /* 0x0000000a0b157211 */ /* 0x001fe400078ec0ff */
[----:B------:R-:W-:Y:S01]  /*8740*/  SHF.L.U32 R10, R5, 0x1f, RZ ;  /* 0x0000001f050a7819 */ /* 0x000fe200000006ff */
[----:B------:R-:W0:Y:S02]  /*8750*/  @!P3 LDC R11, c[0x0][0x500] ;  /* 0x00014000ff0bbb82 */ /* 0x000e240000000800 */
[----:B------:R-:W-:-:S04]  /*8760*/  IMAD R19, R6, 0x8, R21 ;  /* 0x0000000806137824 */ /* 0x000fc800078e0215 */
[----:B------:R-:W1:Y:S02]  /*8770*/  SYNCS.PHASECHK.TRANS64.TRYWAIT P1, [R19+URZ+0x90], R10 ;  /* 0x0000900a130075a7 */ /* 0x000e64000802017f */
[----:B-1----:R-:W-:Y:S05]  /*8780*/  @!P1 BRA `(.L_x_179) ;  /* 0x0000001400b49947 */ /* 0x002fea0003800000 */
.L_x_215:
[----:B-1----:R-:W-:Y:S01]  /*8790*/  PRMT R10, R13, 0x9910, RZ ;  /* 0x000099100d0a7816 */ /* 0x002fe200000000ff */
[----:B0-----:R0:W-:Y:S03]  /*87a0*/  @!P3 SYNCS.ARRIVE.TRANS64 RZ, [R19+URZ], R11 ;  /* 0x0000000b13ffb9a7 */ /* 0x0011e6000800003f */
[----:B------:R-:W-:-:S13]  /*87b0*/  ISETP.NE.AND P1, PT, R10, 0x2, PT ;  /* 0x000000020a00780c */ /* 0x000fda0003f25270 */
[----:B0-----:R-:W-:Y:S05]  /*87c0*/  @P1 BRA `(.L_x_180) ;  /* 0x0000000000041947 */ /* 0x001fea0003800000 */
[----:B------:R-:W-:Y:S01]  /*87d0*/  BPT.TRAP 0x1 ;  /* 0x000000040000795c */ /* 0x000fe20000300000 */
.L_x_180:
[----:B------:R-:W-:Y:S05]  /*87e0*/  @P0 BRA `(.L_x_181) ;  /* 0x0000000000040947 */ /* 0x000fea0003800000 */
[----:B------:R-:W-:Y:S01]  /*87f0*/  BPT.TRAP 0x1 ;  /* 0x000000040000795c */ /* 0x000fe20000300000 */
.L_x_181:
[----:B------:R-:W-:Y:S01]  /*8800*/  LEA R10, R6, UR26, 0x1 ;  /* 0x0000001a060a7c11 */ /* 0x000fe2000f8e08ff */
[----:B------:R-:W-:Y:S01]  /*8810*/  VIADD R20, R20, 0xffffffff ;  /* 0xffffffff14147836 */ /* 0x000fe20000000000 */
[----:B------:R-:W-:Y:S01]  /*8820*/  R2UR UR11, R6 ;  /* 0x00000000060b72ca */ /* 0x000fe200000e0000 */
[----:B------:R-:W-:Y:S01]  /*8830*/  UIADD3 UR16, UP0, UR28, 0xf0, URZ ;  /* 0x000000f01c107890 */ /* 0x000fe2000ff1e03f */
[----:B------:R-:W-:Y:S01]  /*8840*/  R2UR UR22, R21 ;  /* 0x00000000151672ca */ /* 0x000fe200000e0000 */
[----:B------:R-:W-:Y:S01]  /*8850*/  IMAD.U32 R10, R10, 0x800, R21 ;  /* 0x000008000a0a7824 */ /* 0x000fe200078e0015 */
[----:B------:R-:W-:Y:S01]  /*8860*/  R2UR UR23, R17 ;  /* 0x00000000111772ca */ /* 0x000fe200000e0000 */
[----:B------:R-:W-:Y:S01]  /*8870*/  UIADD3 UR30, UP1, UR28, 0x1f0, URZ ;  /* 0x000001f01c1e7890 */ /* 0x000fe2000ff3e03f */
[----:B------:R-:W-:Y:S01]  /*8880*/  R2UR UR9, R19 ;  /* 0x00000000130972ca */ /* 0x000fe200000e0000 */
[----:B------:R-:W-:Y:S01]  /*8890*/  UIADD3.X UR17, URZ, UR29, URZ, UP0, !UPT ;  /* 0x0000001d3f117290 */ /* 0x000fe200087fe43f */
[----:B------:R-:W-:Y:S01]  /*88a0*/  R2UR UR8, R10 ;  /* 0x000000000a0872ca */ /* 0x000fe200000e0000 */
[----:B------:R-:W-:Y:S01]  /*88b0*/  UPRMT UR21, URZ, 0x5410, UR20 ;  /* 0x000054103f157896 */ /* 0x000fe20008000014 */
[----:B------:R-:W-:Y:S01]  /*88c0*/  R2UR UR10, R18 ;  /* 0x00000000120a72ca */ /* 0x000fe200000e0000 */
[----:B------:R-:W-:Y:S01]  /*88d0*/  VIADD R6, R6, 0x1 ;  /* 0x0000000106067836 */ /* 0x000fe20000000000 */
[----:B------:R-:W-:Y:S01]  /*88e0*/  R2UR UR12, R4 ;  /* 0x00000000040c72ca */ /* 0x000fe200000e0000 */
[----:B------:R-:W-:Y:S01]  /*88f0*/  ULEA UR11, UR11, UR7, 0xd ;  /* 0x000000070b0b7291 */ /* 0x000fe2000f8e683f */
[----:B------:R-:W-:Y:S01]  /*8900*/  R2UR UR24, R16 ;  /* 0x00000000101872ca */ /* 0x000fe200000e0000 */
[----:B------:R-:W-:Y:S01]  /*8910*/  UPRMT UR27, URZ, 0x5410, UR15 ;  /* 0x000054103f1b7896 */ /* 0x000fe2000800000f */
[----:B------:R-:W-:Y:S01]  /*8920*/  ISETP.GT.AND P4, PT, R20, 0x1, PT ;  /* 0x000000011400780c */ /* 0x000fe20003f84270 */
[----:B------:R-:W-:Y:S01]  /*8930*/  UIADD3 UR22, UR22, 0x12200, UR11 ;  /* 0x0001220016167890 */ /* 0x000fe2000fffe00b */
[----:B------:R-:W-:Y:S01]  /*8940*/  ISETP.NE.AND P1, PT, R6, 0x12, PT ;  /* 0x000000120600780c */ /* 0x000fe20003f25270 */
[----:B------:R-:W-:Y:S01]  /*8950*/  UIADD3.X UR31, URZ, UR29, URZ, UP1, !UPT ;  /* 0x0000001d3f1f7290 */ /* 0x000fe20008ffe43f */
[----:B------:R-:W-:Y:S01]  /*8960*/  VIADD R18, R18, 0x40 ;  /* 0x0000004012127836 */ /* 0x000fe20000000000 */
[----:B------:R-:W-:Y:S01]  /*8970*/  UIADD3 UR8, UR8, 0x200, URZ ;  /* 0x0000020008087890 */ /* 0x000fe2000fffe03f */
[----:B------:R-:W-:Y:S01]  /*8980*/  SEL R10, RZ, 0x1, P1 ;  /* 0x00000001ff0a7807 */ /* 0x000fe20000800000 */
[----:B------:R-:W-:Y:S01]  /*8990*/  UMOV UR18, 0x0 ;  /* 0x0000000000127882 */ /* 0x000fe20000000000 */
[----:B------:R-:W-:Y:S01]  /*89a0*/  UMOV UR19, 0x10000000 ;  /* 0x1000000000137882 */ /* 0x000fe20000000000 */
[----:B------:R-:W-:Y:S01]  /*89b0*/  UMOV UR11, UR23 ;  /* 0x00000017000b7c82 */ /* 0x000fe20008000000 */
[----:B------:R-:W-:-:S02]  /*89c0*/  LOP3.LUT R5, R5, R10, RZ, 0x3c, !PT ;  /* 0x0000000a05057212 */ /* 0x000fc400078e3cff */
[----:B------:R-:W-:Y:S02]  /*89d0*/  SEL R6, R6, RZ, P1 ;  /* 0x000000ff06067207 */ /* 0x000fe40000800000 */
[----:B------:R0:W-:Y:S02]  /*89e0*/  UTMALDG.3D.MULTICAST [UR8], [UR16], UR21, desc[UR18] ;  /* 0x00001208100073b4 */ /* 0x0001e40008011815 */
[----:B0-----:R-:W-:Y:S01]  /*89f0*/  UMOV UR8, UR22 ;  /* 0x0000001600087c82 */ /* 0x001fe20008000000 */
[----:B------:R-:W-:Y:S02]  /*8a00*/  UMOV UR11, UR24 ;  /* 0x00000018000b7c82 */ /* 0x000fe40008000000 */
[----:B------:R0:W-:Y:S02]  /*8a10*/  UTMALDG.3D.MULTICAST [UR8], [UR30], UR27, desc[UR18] ;  /* 0x000012081e0073b4 */ /* 0x0001e4000801181b */
[----:B0-----:R-:W-:Y:S05]  /*8a20*/  @P4 BRA `(.L_x_182) ;  /* 0xfffffffc00384947 */ /* 0x001fea000383ffff */
.L_x_178:
[----:B------:R-:W-:Y:S05]  /*8a30*/  BSYNC B1 ;  /* 0x0000000000017941 */ /* 0x000fea0003800000 */
.L_x_177:
[----:B------:R-:W-:Y:S01]  /*8a40*/  LOP3.LUT P5, RZ, R14, 0xff, RZ, 0xc0, !PT ;  /* 0x000000ff0eff7812 */ /* 0x000fe200078ac0ff */
[----:B------:R-:W-:Y:S01]  /*8a50*/  VIADD R6, R15, UR13 ;  /* 0x0000000d0f067c36 */ /* 0x000fe20008000000 */
[----:B------:R-:W-:Y:S01]  /*8a60*/  ULDC.64 UR8, c[0x0][0x650] ;  /* 0x0001940000087ab9 */ /* 0x000fe20000000a00 */
[----:B------:R-:W-:Y:S01]  /*8a70*/  IMAD.U32 R11, RZ, RZ, UR13 ;  /* 0x0000000dff0b7e24 */ /* 0x000fe2000f8e00ff */
[----:B------:R-:W-:Y:S01]  /*8a80*/  UISETP.GE.U32.AND UP0, UPT, UR13, 0x12, UPT ;  /* 0x000000120d00788c */ /* 0x000fe2000bf06070 */
[----:B------:R-:W-:Y:S01]  /*8a90*/  BSSY B1, `(.L_x_183) ;  /* 0x000006b000017945 */ /* 0x000fe20003800000 */
[----:B------:R-:W-:Y:S02]  /*8aa0*/  ISETP.GT.U32.AND P1, PT, R6, 0x11, PT ;  /* 0x000000110600780c */ /* 0x000fe40003f24070 */
[----:B------:R-:W-:Y:S02]  /*8ab0*/  PRMT R14, RZ, 0x7610, R14 ;  /* 0x00007610ff0e7816 */ /* 0x000fe4000000000e */
[----:B------:R-:W-:-:S02]  /*8ac0*/  ISETP.LT.U32.AND P1, PT, R11, 0x12, P1 ;  /* 0x000000120b00780c */ /* 0x000fc40000f21070 */
[----:B------:R-:W-:Y:S01]  /*8ad0*/  PLOP3.LUT P4, PT, PT, PT, UP0, 0x80, 0x0 ;  /* 0x000000000000781c */ /* 0x000fe20003f8f008 */
[----:B------:R-:W0:Y:S01]  /*8ae0*/  @P5 S2R R5, SR_CgaCtaId ;  /* 0x0000000000055919 */ /* 0x000e220000008800 */
[----:B------:R-:W-:-:S04]  /*8af0*/  @P5 MOV R4, 0x400 ;  /* 0x0000040000045802 */ /* 0x000fc80000000f00 */
[----:B0-----:R-:W-:Y:S01]  /*8b00*/  @P5 LEA R10, R5, R4, 0x18 ;  /* 0x00000004050a5211 */ /* 0x001fe200078ec0ff */
[----:B------:R-:W-:-:S03]  /*8b10*/  IMAD.WIDE.U32 R4, R6, 0x38e38e39, RZ ;  /* 0x38e38e3906047825 */ /* 0x000fc600078e00ff */
[----:B------:R0:W-:Y:S01]  /*8b20*/  @P5 SYNCS.ARRIVE.TRANS64.A1T0 RZ, [R10+URZ+0x158], RZ ;  /* 0x000158ff0aff59a7 */ /* 0x0001e2000810003f */
[----:B------:R-:W-:Y:S01]  /*8b30*/  IADD3 R2, P5, R2, R8, RZ ;  /* 0x0000000802027210 */ /* 0x000fe20007fbe0ff */
[----:B------:R-:W-:Y:S01]  /*8b40*/  IMAD.MOV.U32 R4, RZ, RZ, -0x1 ;  /* 0xffffffffff047424 */ /* 0x000fe200078e00ff */
[----:B------:R-:W-:Y:S02]  /*8b50*/  SHF.R.U32.HI R11, RZ, 0x2, R5 ;  /* 0x00000002ff0b7819 */ /* 0x000fe40000011605 */
[----:B------:R-:W-:Y:S01]  /*8b60*/  SEL R5, RZ, 0x1, !P1 ;  /* 0x00000001ff057807 */ /* 0x000fe20004800000 */
[----:B------:R-:W-:Y:S01]  /*8b70*/  IMAD.X R3, R3, 0x1, R0, P5 ;  /* 0x0000000103037824 */ /* 0x000fe200028e0600 */
[----:B------:R-:W-:Y:S01]  /*8b80*/  ISETP.GE.U32.AND P1, PT, R2, UR8, PT ;  /* 0x0000000802007c0c */ /* 0x000fe2000bf26070 */
[----:B------:R-:W-:Y:S01]  /*8b90*/  IMAD R15, R11, -0x12, R6 ;  /* 0xffffffee0b0f7824 */ /* 0x000fe200078e0206 */
[----:B------:R-:W-:Y:S01]  /*8ba0*/  LOP3.LUT R12, R12, R5, RZ, 0x3c, !PT ;  /* 0x000000050c0c7212 */ /* 0x000fe200078e3cff */
[----:B------:R-:W-:Y:S01]  /*8bb0*/  IMAD.MOV.U32 R6, RZ, RZ, -0x1 ;  /* 0xffffffffff067424 */ /* 0x000fe200078e00ff */
[----:B------:R-:W-:Y:S01]  /*8bc0*/  ISETP.GE.U32.AND.EX P1, PT, R3, UR9, PT, P1 ;  /* 0x0000000903007c0c */ /* 0x000fe2000bf26110 */
[----:B------:R-:W-:Y:S01]  /*8bd0*/  IMAD.MOV.U32 R5, RZ, RZ, -0x1 ;  /* 0xffffffffff057424 */ /* 0x000fe200078e00ff */
[----:B------:R-:W-:-:S02]  /*8be0*/  @P4 LOP3.LUT R12, R12, 0x1, R11, 0x78, !PT ;  /* 0x000000010c0c4812 */ /* 0x000fc400078e780b */
[----:B0-----:R-:W-:-:S09]  /*8bf0*/  PRMT R10, RZ, 0x7610, R10 ;  /* 0x00007610ff0a7816 */ /* 0x001fd2000000000a */
[----:B------:R-:W-:Y:S05]  /*8c00*/  @P1 BRA `(.L_x_184) ;  /* 0x00000004004c1947 */ /* 0x000fea0003800000 */
[----:B------:R-:W0:Y:S01]  /*8c10*/  S2R R17, SR_CTAID.X ;  /* 0x0000000000117919 */ /* 0x000e220000002500 */
[----:B------:R-:W-:Y:S01]  /*8c20*/  ULDC.64 UR8, c[0x0][0x628] ;  /* 0x00018a0000087ab9 */ /* 0x000fe20000000a00 */
[----:B------:R-:W1:Y:S01]  /*8c30*/  LDC R18, c[0x0][0x144] ;  /* 0x00005100ff127b82 */ /* 0x000e620000000800 */
[----:B------:R-:W-:Y:S01]  /*8c40*/  ISETP.NE.U32.AND P1, PT, RZ, UR8, PT ;  /* 0x00000008ff007c0c */ /* 0x000fe2000bf25070 */
[----:B------:R-:W2:Y:S01]  /*8c50*/  S2R R6, SR_CTAID.Y ;  /* 0x0000000000067919 */ /* 0x000ea20000002600 */
[----:B------:R-:W-:Y:S01]  /*8c60*/  ULDC UR10, c[0x0][0x150] ;  /* 0x00005400000a7ab9 */ /* 0x000fe20000000800 */
[----:B------:R-:W-:Y:S01]  /*8c70*/  ULDC UR11, c[0x0][0x630] ;  /* 0x00018c00000b7ab9 */ /* 0x000fe20000000800 */
[----:B------:R-:W-:Y:S01]  /*8c80*/  ISETP.NE.AND.EX P1, PT, RZ, UR9, PT, P1 ;  /* 0x00000009ff007c0c */ /* 0x000fe2000bf25310 */
[----:B------:R-:W-:Y:S01]  /*8c90*/  IMAD.MOV.U32 R4, RZ, RZ, R2 ;  /* 0x000000ffff047224 */ /* 0x000fe200078e0002 */
[----:B0-----:R-:W-:-:S05]  /*8ca0*/  I2FP.F32.U32 R5, R17 ;  /* 0x0000001100057245 */ /* 0x001fca0000201000 */
[----:B------:R-:W-:Y:S01]  /*8cb0*/  FMUL R20, R5, UR10 ;  /* 0x0000000a05147c20 */ /* 0x000fe20008400000 */
[----:B------:R-:W-:-:S05]  /*8cc0*/  IMAD.MOV.U32 R5, RZ, RZ, R3 ;  /* 0x000000ffff057224 */ /* 0x000fca00078e0003 */
[----:B--2---:R-:W-:Y:S05]  /*8cd0*/  @!P1 BRA `(.L_x_185) ;  /* 0x0000000000289947 */ /* 0x004fea0003800000 */
[----:B------:R-:W-:Y:S02]  /*8ce0*/  ULDC UR10, c[0x0][0x634] ;  /* 0x00018d00000a7ab9 */ /* 0x000fe40000000800 */
[----:B------:R-:W-:-:S05]  /*8cf0*/  IADD3 R5, P1, R2, UR10, RZ ;  /* 0x0000000a02057c10 */ /* 0x000fca000ff3e0ff */
[----:B------:R-:W-:-:S04]  /*8d00*/  IMAD.X R19, RZ, RZ, R3, P1 ;  /* 0x000000ffff137224 */ /* 0x000fc800008e0603 */
[----:B------:R-:W-:-:S04]  /*8d10*/  IMAD.WIDE.U32 R10, R19, UR8, RZ ;  /* 0x00000008130a7c25 */ /* 0x000fc8000f8e00ff */
[----:B------:R-:W-:-:S04]  /*8d20*/  IMAD.WIDE.U32 R10, P1, R5, UR9, R10 ;  /* 0x00000009050a7c25 */ /* 0x000fc8000f82000a */
[----:B------:R-:W-:-:S04]  /*8d30*/  IMAD.WIDE.U32 R4, R5, UR8, RZ ;  /* 0x0000000805047c25 */ /* 0x000fc8000f8e00ff */
[----:B------:R-:W-:Y:S01]  /*8d40*/  IMAD.MOV.U32 R4, RZ, RZ, R11 ;  /* 0x000000ffff047224 */ /* 0x000fe200078e000b */
[----:B------:R-:W-:Y:S01]  /*8d50*/  IADD3 RZ, P4, R5, R10, RZ ;  /* 0x0000000a05ff7210 */ /* 0x000fe20007f9e0ff */
[----:B------:R-:W-:-:S04]  /*8d60*/  IMAD.X R5, RZ, RZ, RZ, P1 ;  /* 0x000000ffff057224 */ /* 0x000fc800008e06ff */
[----:B------:R-:W-:-:S08]  /*8d70*/  IMAD.WIDE.U32.X R4, R19, UR9, R4, P4 ;  /* 0x0000000913047c25 */ /* 0x000fd0000a0e0404 */
.L_x_185:
[--C-:B------:R-:W-:Y:S01]  /*8d80*/  SHF.R.U64 R16, R4, UR11, R5.reuse ;  /* 0x0000000b04107c19 */ /* 0x100fe20008001205 */
[----:B------:R-:W0:Y:S01]  /*8d90*/  F2I.U32.TRUNC.NTZ R20, R20 ;  /* 0x0000001400147305 */ /* 0x000e22000020f000 */
[----:B------:R-:W-:Y:S01]  /*8da0*/  SHF.R.U32.HI R4, RZ, UR11, R5 ;  /* 0x0000000bff047c19 */ /* 0x000fe20008011605 */
[----:B------:R-:W-:Y:S01]  /*8db0*/  ULDC.64 UR8, c[0x0][0x620] ;  /* 0x0001880000087ab9 */ /* 0x000fe20000000a00 */
[----:B------:R-:W-:Y:S01]  /*8dc0*/  IADD3 R11, P1, RZ, -R16, RZ ;  /* 0x80000010ff0b7210 */ /* 0x000fe20007f3e0ff */
[----:B------:R-:W-:Y:S01]  /*8dd0*/  ULDC.64 UR10, c[0x0][0x640] ;  /* 0x00019000000a7ab9 */ /* 0x000fe20000000a00 */
[----:B------:R-:W2:Y:S03]  /*8de0*/  LDC R21, c[0x0][0x148] ;  /* 0x00005200ff157b82 */ /* 0x000ea60000000800 */
[----:B------:R-:W-:Y:S01]  /*8df0*/  IMAD.X R4, RZ, RZ, ~R4, P1 ;  /* 0x000000ffff047224 */ /* 0x000fe200008e0e04 */
[----:B------:R-:W-:-:S03]  /*8e00*/  ISETP.NE.U32.AND P1, PT, RZ, UR10, PT ;  /* 0x0000000aff007c0c */ /* 0x000fc6000bf25070 */
[----:B------:R-:W-:Y:S01]  /*8e10*/  IMAD R10, R4, UR8, RZ ;  /* 0x00000008040a7c24 */ /* 0x000fe2000f8e02ff */
[----:B------:R-:W-:Y:S01]  /*8e20*/  ISETP.NE.AND.EX P1, PT, RZ, UR11, PT, P1 ;  /* 0x0000000bff007c0c */ /* 0x000fe2000bf25310 */
[----:B------:R-:W-:Y:S01]  /*8e30*/  IMAD.WIDE.U32 R4, R11, UR8, R2 ;  /* 0x000000080b047c25 */ /* 0x000fe2000f8e0002 */
[----:B------:R-:W-:-:S03]  /*8e40*/  ULDC UR8, c[0x0][0x618] ;  /* 0x0001860000087ab9 */ /* 0x000fc60000000800 */
[----:B------:R-:W-:Y:S01]  /*8e50*/  IMAD R11, R11, UR9, R10 ;  /* 0x000000090b0b7c24 */ /* 0x000fe2000f8e020a */
[----:B------:R-:W-:Y:S01]  /*8e60*/  ULDC UR9, c[0x0][0x154] ;  /* 0x0000550000097ab9 */ /* 0x000fe20000000800 */
[----:B0-----:R-:W-:Y:S02]  /*8e70*/  IMAD.MOV R10, RZ, RZ, -R20 ;  /* 0x000000ffff0a7224 */ /* 0x001fe400078e0a14 */
[----:B------:R-:W-:Y:S02]  /*8e80*/  IMAD.IADD R5, R5, 0x1, R11 ;  /* 0x0000000105057824 */ /* 0x000fe400078e020b */
[----:B-1----:R-:W-:Y:S01]  /*8e90*/  IMAD R17, R18, R10, R17 ;  /* 0x0000000a12117224 */ /* 0x002fe200078e0211 */
[----:B------:R-:W-:Y:S02]  /*8ea0*/  I2FP.F32.U32 R10, R6 ;  /* 0x00000006000a7245 */ /* 0x000fe40000201000 */
[--C-:B------:R-:W-:Y:S02]  /*8eb0*/  SHF.R.U64 R18, R4, UR8, R5.reuse ;  /* 0x0000000804127c19 */ /* 0x100fe40008001205 */
[----:B------:R-:W-:Y:S01]  /*8ec0*/  SHF.R.U32.HI R5, RZ, UR8, R5 ;  /* 0x00000008ff057c19 */ /* 0x000fe20008011605 */
[----:B------:R-:W-:Y:S01]  /*8ed0*/  FMUL R10, R10, UR9 ;  /* 0x000000090a0a7c20 */ /* 0x000fe20008400000 */
[----:B------:R-:W-:-:S02]  /*8ee0*/  ULDC UR8, c[0x0][0x608] ;  /* 0x0001820000087ab9 */ /* 0x000fc40000000800 */
[--C-:B------:R-:W-:Y:S01]  /*8ef0*/  SHF.R.U64 R20, R18, UR8, R5.reuse ;  /* 0x0000000812147c19 */ /* 0x100fe20008001205 */
[----:B------:R0:W1:Y:S01]  /*8f00*/  F2I.U32.TRUNC.NTZ R22, R10 ;  /* 0x0000000a00167305 */ /* 0x000062000020f000 */
[----:B------:R-:W-:Y:S01]  /*8f10*/  SHF.R.U32.HI R5, RZ, UR8, R5 ;  /* 0x00000008ff057c19 */ /* 0x000fe20008011605 */
[----:B------:R-:W-:-:S03]  /*8f20*/  ULDC UR8, c[0x0][0x658] ;  /* 0x0001960000087ab9 */ /* 0x000fc60000000800 */
[--C-:B------:R-:W-:Y:S02]  /*8f30*/  SHF.R.U64 R19, R20, UR8, R5.reuse ;  /* 0x0000000814137c19 */ /* 0x100fe40008001205 */
[----:B------:R-:W-:-:S03]  /*8f40*/  SHF.R.U32.HI R23, RZ, UR8, R5 ;  /* 0x00000008ff177c19 */ /* 0x000fc60008011605 */
[----:B------:R-:W-:Y:S02]  /*8f50*/  IMAD.MOV.U32 R4, RZ, RZ, R19 ;  /* 0x000000ffff047224 */ /* 0x000fe400078e0013 */
[----:B------:R-:W-:Y:S01]  /*8f60*/  IMAD.MOV.U32 R5, RZ, RZ, R23 ;  /* 0x000000ffff057224 */ /* 0x000fe200078e0017 */
[----:B0-----:R-:W-:Y:S06]  /*8f70*/  @!P1 BRA `(.L_x_186) ;  /* 0x0000000000289947 */ /* 0x001fec0003800000 */
        /* <DEDUP_REMOVED lines=10> */
.L_x_186:
[----:B------:R-:W-:Y:S01]  /*9020*/  ULDC UR8, c[0x0][0x648] ;  /* 0x0001920000087ab9 */ /* 0x000fe20000000800 */
[----:B-1----:R-:W-:Y:S01]  /*9030*/  IMAD.MOV R22, RZ, RZ, -R22 ;  /* 0x000000ffff167224 */ /* 0x002fe200078e0a16 */
[----:B------:R-:W-:Y:S01]  /*9040*/  SHF.R.U64 R5, R4, UR8, R5 ;  /* 0x0000000804057c19 */ /* 0x000fe20008001205 */
[----:B------:R-:W-:Y:S01]  /*9050*/  ULDC UR8, c[0x0][0x638] ;  /* 0x00018e0000087ab9 */ /* 0x000fe20000000800 */
[----:B------:R-:W-:Y:S01]  /*9060*/  LOP3.LUT R4, R20, UR14, RZ, 0xc0, !PT ;  /* 0x0000000e14047c12 */ /* 0x000fe2000f8ec0ff */
[----:B--2---:R-:W-:Y:S01]  /*9070*/  @P2 IMAD R17, R21, R22, R6 ;  /* 0x0000001615112224 */ /* 0x004fe200078e0206 */
[----:B------:R-:W-:Y:S01]  /*9080*/  LOP3.LUT R18, R18, UR4, RZ, 0xc0, !PT ;  /* 0x0000000412127c12 */ /* 0x000fe2000f8ec0ff */
[----:B------:R-:W-:Y:S01]  /*9090*/  IMAD.MOV R6, RZ, RZ, -R5 ;  /* 0x000000ffff067224 */ /* 0x000fe200078e0a05 */
[----:B------:R-:W-:Y:S01]  /*90a0*/  ULDC UR9, c[0x0][0x610] ;  /* 0x0001840000097ab9 */ /* 0x000fe20000000800 */
[----:B------:R-:W-:Y:S02]  /*90b0*/  IMAD R4, R5, UR5, R4 ;  /* 0x0000000505047c24 */ /* 0x000fe4000f8e0204 */
[----:B------:R-:W-:Y:S01]  /*90c0*/  IMAD R19, R6, UR8, R19 ;  /* 0x0000000806137c24 */ /* 0x000fe2000f8e0213 */
[----:B------:R-:W-:Y:S01]  /*90d0*/  ULDC UR8, c[0x0][0x600] ;  /* 0x0001800000087ab9 */ /* 0x000fe20000000800 */
[----:B------:R-:W-:-:S02]  /*90e0*/  IMAD R17, R4, UR9, R17 ;  /* 0x0000000904117c24 */ /* 0x000fc4000f8e0211 */
[----:B------:R-:W-:Y:S02]  /*90f0*/  IMAD R6, R19, UR8, R18 ;  /* 0x0000000813067c24 */ /* 0x000fe4000f8e0212 */
[----:B------:R-:W-:Y:S02]  /*9100*/  IMAD.MOV.U32 R10, RZ, RZ, 0x1 ;  /* 0x00000001ff0a7424 */ /* 0x000fe400078e00ff */
[----:B------:R-:W-:Y:S01]  /*9110*/  IMAD.MOV.U32 R4, RZ, RZ, R16 ;  /* 0x000000ffff047224 */ /* 0x000fe200078e0010 */
[----:B------:R-:W-:Y:S02]  /*9120*/  SEL R5, R6, R17, !P2 ;  /* 0x0000001106057207 */ /* 0x000fe40005000000 */
[----:B------:R-:W-:-:S07]  /*9130*/  SEL R6, R17, R6, !P2 ;  /* 0x0000000611067207 */ /* 0x000fce0005000000 */
.L_x_184:
[----:B------:R-:W-:Y:S05]  /*9140*/  BSYNC B1 ;  /* 0x0000000000017941 */ /* 0x000fea0003800000 */
.L_x_183:
[----:B------:R-:W-:-:S13]  /*9150*/  LOP3.LUT P1, RZ, R10, 0xff, RZ, 0xc0, !PT ;  /* 0x000000ff0aff7812 */ /* 0x000fda000782c0ff */
[----:B------:R-:W-:Y:S05]  /*9160*/  @P1 BRA `(.L_x_187) ;  /* 0xfffffff400301947 */ /* 0x000fea000383ffff */
[----:B------:R-:W-:Y:S05]  /*9170*/  BSYNC B0 ;  /* 0x0000000000007941 */ /* 0x000fea0003800000 */
.L_x_175:
[----:B------:R-:W-:-:S03]  /*9180*/  UMOV UR8, 0xffffffff ;  /* 0xffffffff00087882 */ /* 0x000fc60000000000 */
[----:B------:R-:W-:Y:S05]  /*9190*/  BRA.DIV UR8, `(.L_x_188) ;  /* 0x0000000e08447947 */ /* 0x000fea000b800000 */
[----:B------:R-:W-:-:S13]  /*91a0*/  ELECT P0, URZ, PT ;  /* 0x00000000003f782f */ /* 0x000fda0003800000 */
.L_x_218:
[----:B------:R-:W-:Y:S04]  /*91b0*/  BSSY B0, `(.L_x_189) ;  /* 0x00000a9000007945 */ /* 0x000fe80003800000 */
[----:B------:R-:W-:Y:S05]  /*91c0*/  @!P0 BRA `(.L_x_190) ;  /* 0x00000008009c8947 */ /* 0x000fea0003800000 */
[----:B------:R-:W-:-:S04]  /*91d0*/  LOP3.LUT R7, R7, 0x2, RZ, 0xfc, !PT ;  /* 0x0000000207077812 */ /* 0x000fc800078efcff */
[----:B------:R-:W-:-:S13]  /*91e0*/  ISETP.NE.AND P0, PT, R7, 0x3, PT ;  /* 0x000000030700780c */ /* 0x000fda0003f05270 */
[----:B------:R-:W-:Y:S05]  /*91f0*/  @!P0 BRA `(.L_x_191) ;  /* 0x0000000000048947 */ /* 0x000fea0003800000 */
[----:B------:R-:W-:Y:S01]  /*9200*/  BPT.TRAP 0x1 ;  /* 0x000000040000795c */ /* 0x000fe20000300000 */
.L_x_191:
[----:B------:R-:W0:Y:S01]  /*9210*/  S2R R3, SR_CgaCtaId ;  /* 0x0000000000037919 */ /* 0x000e220000008800 */
[----:B------:R-:W-:Y:S02]  /*9220*/  MOV R0, 0x400 ;  /* 0x0000040000007802 */ /* 0x000fe40000000f00 */
[----:B------:R-:W-:Y:S02]  /*9230*/  SHF.L.U32 R2, R12, 0x1f, RZ ;  /* 0x0000001f0c027819 */ /* 0x000fe400000006ff */
[----:B0-----:R-:W-:-:S05]  /*9240*/  LEA R0, R3, R0, 0x18 ;  /* 0x0000000003007211 */ /* 0x001fca00078ec0ff */
[----:B------:R-:W-:-:S04]  /*9250*/  VIADD R0, R0, 0x90 ;  /* 0x0000009000007836 */ /* 0x000fc80000000000 */
[C---:B------:R-:W-:Y:S02]  /*9260*/  IMAD R5, R15.reuse, 0x8, R0 ;  /* 0x000000080f057824 */ /* 0x040fe400078e0200 */
[----:B------:R-:W-:Y:S02]  /*9270*/  VIADD R15, R15, 0x1 ;  /* 0x000000010f0f7836 */ /* 0x000fe40000000000 */
[----:B------:R-:W0:Y:S03]  /*9280*/  SYNCS.PHASECHK.TRANS64.TRYWAIT P0, [R5+URZ], R2 ;  /* 0x00000002050075a7 */ /* 0x000e26000800017f */
[----:B------:R-:W-:-:S04]  /*9290*/  ISETP.NE.AND P1, PT, R15, 0x12, PT ;  /* 0x000000120f00780c */ /* 0x000fc80003f25270 */
[----:B------:R-:W-:Y:S02]  /*92a0*/  SEL R3, RZ, 0x1, P1 ;  /* 0x00000001ff037807 */ /* 0x000fe40000800000 */
[----:B------:R-:W-:Y:S02]  /*92b0*/  SEL R15, R15, RZ, P1 ;  /* 0x000000ff0f0f7207 */ /* 0x000fe40000800000 */
[----:B------:R-:W-:-:S03]  /*92c0*/  LOP3.LUT R12, R12, R3, RZ, 0x3c, !PT ;  /* 0x000000030c0c7212 */ /* 0x000fc600078e3cff */
[----:B------:R-:W-:Y:S01]  /*92d0*/  IMAD R7, R15, 0x8, R0 ;  /* 0x000000080f077824 */ /* 0x000fe200078e0200 */
[----:B------:R-:W-:Y:S01]  /*92e0*/  SHF.L.U32 R4, R12, 0x1f, RZ ;  /* 0x0000001f0c047819 */ /* 0x000fe200000006ff */
[----:B0-----:R-:W-:Y:S06]  /*92f0*/  @!P0 BRA `(.L_x_192) ;  /* 0x0000000c00108947 */ /* 0x001fec0003800000 */
.L_x_219:
[----:B------:R-:W1:Y:S01]  /*9300*/  SYNCS.PHASECHK.TRANS64.TRYWAIT P0, [R7+URZ], R4 ;  /* 0x00000004070075a7 */ /* 0x000e62000800017f */
[----:B0-----:R-:W-:-:S05]  /*9310*/  VIADD R2, R15, 0x1 ;  /* 0x000000010f027836 */ /* 0x001fca0000000000 */
[----:B------:R-:W-:-:S04]  /*9320*/  ISETP.NE.AND P1, PT, R2, 0x12, PT ;  /* 0x000000120200780c */ /* 0x000fc80003f25270 */
[----:B------:R-:W-:Y:S02]  /*9330*/  SEL R3, RZ, 0x1, P1 ;  /* 0x00000001ff037807 */ /* 0x000fe40000800000 */
[----:B------:R-:W-:Y:S02]  /*9340*/  SEL R9, R2, RZ, P1 ;  /* 0x000000ff02097207 */ /* 0x000fe40000800000 */
[----:B------:R-:W-:-:S03]  /*9350*/  LOP3.LUT R12, R12, R3, RZ, 0x3c, !PT ;  /* 0x000000030c0c7212 */ /* 0x000fc600078e3cff */
[----:B------:R-:W-:Y:S01]  /*9360*/  IMAD R6, R9, 0x8, R0 ;  /* 0x0000000809067824 */ /* 0x000fe200078e0200 */
[----:B------:R-:W-:Y:S01]  /*9370*/  SHF.L.U32 R5, R12, 0x1f, RZ ;  /* 0x0000001f0c057819 */ /* 0x000fe200000006ff */
[----:B-1----:R-:W-:Y:S06]  /*9380*/  @!P0 BRA `(.L_x_193) ;  /* 0x0000000c00008947 */ /* 0x002fec0003800000 */
.L_x_220:
[----:B------:R-:W1:Y:S01]  /*9390*/  SYNCS.PHASECHK.TRANS64.TRYWAIT P0, [R6+URZ], R5 ;  /* 0x00000005060075a7 */ /* 0x000e62000800017f */
[----:B------:R-:W-:-:S05]  /*93a0*/  VIADD R2, R9, 0x1 ;  /* 0x0000000109027836 */ /* 0x000fca0000000000 */
[----:B------:R-:W-:-:S04]  /*93b0*/  ISETP.NE.AND P1, PT, R2, 0x12, PT ;  /* 0x000000120200780c */ /* 0x000fc80003f25270 */
[----:B------:R-:W-:Y:S02]  /*93c0*/  SEL R3, RZ, 0x1, P1 ;  /* 0x00000001ff037807 */ /* 0x000fe40000800000 */
[----:B0-----:R-:W-:Y:S02]  /*93d0*/  SEL R7, R2, RZ, P1 ;  /* 0x000000ff02077207 */ /* 0x001fe40000800000 */
[----:B------:R-:W-:-:S03]  /*93e0*/  LOP3.LUT R12, R12, R3, RZ, 0x3c, !PT ;  /* 0x000000030c0c7212 */ /* 0x000fc600078e3cff */
[----:B------:R-:W-:Y:S01]  /*93f0*/  IMAD R9, R7, 0x8, R0 ;  /* 0x0000000807097824 */ /* 0x000fe200078e0200 */
[----:B------:R-:W-:Y:S01]  /*9400*/  SHF.L.U32 R4, R12, 0x1f, RZ ;  /* 0x0000001f0c047819 */ /* 0x000fe200000006ff */
[----:B-1----:R-:W-:Y:S06]  /*9410*/  @!P0 BRA `(.L_x_194) ;  /* 0x0000000800f08947 */ /* 0x002fec0003800000 */
.L_x_221:
[----:B------:R-:W1:Y:S01]  /*9420*/  SYNCS.PHASECHK.TRANS64.TRYWAIT P0, [R9+URZ], R4 ;  /* 0x00000004090075a7 */ /* 0x000e62000800017f */
[----:B------:R-:W-:-:S05]  /*9430*/  VIADD R2, R7, 0x1 ;  /* 0x0000000107027836 */ /* 0x000fca0000000000 */
[----:B------:R-:W-:-:S04]  /*9440*/  ISETP.NE.AND P1, PT, R2, 0x12, PT ;  /* 0x000000120200780c */ /* 0x000fc80003f25270 */
[----:B------:R-:W-:Y:S02]  /*9450*/  SEL R3, RZ, 0x1, P1 ;  /* 0x00000001ff037807 */ /* 0x000fe40000800000 */
[----:B------:R-:W-:Y:S02]  /*9460*/  SEL R7, R2, RZ, P1 ;  /* 0x000000ff02077207 */ /* 0x000fe40000800000 */
[----:B------:R-:W-:-:S03]  /*9470*/  LOP3.LUT R12, R12, R3, RZ, 0x3c, !PT ;  /* 0x000000030c0c7212 */ /* 0x000fc600078e3cff */
[----:B0-----:R-:W-:Y:S01]  /*9480*/  IMAD R6, R7, 0x8, R0 ;  /* 0x0000000807067824 */ /* 0x001fe200078e0200 */
[----:B------:R-:W-:Y:S01]  /*9490*/  SHF.L.U32 R5, R12, 0x1f, RZ ;  /* 0x0000001f0c057819 */ /* 0x000fe200000006ff */
[----:B-1----:R-:W-:Y:S06]  /*94a0*/  @!P0 BRA `(.L_x_195) ;  /* 0x0000000800e08947 */ /* 0x002fec0003800000 */
.L_x_222:
        /* <DEDUP_REMOVED lines=9> */
.L_x_223:
        /* <DEDUP_REMOVED lines=9> */
.L_x_224:
        /* <DEDUP_REMOVED lines=9> */
.L_x_225:
        /* <DEDUP_REMOVED lines=9> */
.L_x_226:
        /* <DEDUP_REMOVED lines=9> */
.L_x_227:
        /* <DEDUP_REMOVED lines=9> */
.L_x_228:
        /* <DEDUP_REMOVED lines=9> */
.L_x_229:
        /* <DEDUP_REMOVED lines=9> */
.L_x_230:
        /* <DEDUP_REMOVED lines=9> */
.L_x_231:
        /* <DEDUP_REMOVED lines=9> */
.L_x_232:
        /* <DEDUP_REMOVED lines=9> */
.L_x_233:
        /* <DEDUP_REMOVED lines=9> */
.L_x_234:
[----:B------:R-:W1:Y:S01]  /*9b70*/  SYNCS.PHASECHK.TRANS64.TRYWAIT P0, [R6+URZ], R5 ;  /* 0x00000005060075a7 */ /* 0x000e62000800017f */
[----:B------:R-:W-:-:S05]  /*9b80*/  VIADD R2, R7, 0x1 ;  /* 0x0000000107027836 */ /* 0x000fca0000000000 */
[----:B------:R-:W-:-:S04]  /*9b90*/  ISETP.NE.AND P1, PT, R2, 0x12, PT ;  /* 0x000000120200780c */ /* 0x000fc80003f25270 */
[----:B0-----:R-:W-:Y:S02]  /*9ba0*/  SEL R4, RZ, 0x1, P1 ;  /* 0x00000001ff047807 */ /* 0x001fe40000800000 */
[----:B------:R-:W-:Y:S02]  /*9bb0*/  SEL R3, R2, RZ, P1 ;  /* 0x000000ff02037207 */ /* 0x000fe40000800000 */
[----:B------:R-:W-:Y:S01]  /*9bc0*/  LOP3.LUT R4, R11, R4, RZ, 0x3c, !PT ;  /* 0x000000040b047212 */ /* 0x000fe200078e3cff */
[----:B-1----:R-:W-:Y:S06]  /*9bd0*/  @!P0 BRA `(.L_x_208) ;  /* 0x0000000800188947 */ /* 0x002fec0003800000 */
.L_x_235:
[----:B------:R-:W-:Y:S01]  /*9be0*/  IMAD R3, R3, 0x8, R0 ;  /* 0x0000000803037824 */ /* 0x000fe200078e0200 */
[----:B------:R-:W-:-:S07]  /*9bf0*/  SHF.L.U32 R0, R4, 0x1f, RZ ;  /* 0x0000001f04007819 */ /* 0x000fce00000006ff */
.L_x_209:
[----:B-1----:R1:W2:Y:S02]  /*9c00*/  SYNCS.PHASECHK.TRANS64.TRYWAIT P0, [R3+URZ], R0 ;  /* 0x00000000030075a7 */ /* 0x0022a4000800017f */
[----:B--2---:R-:W-:Y:S05]  /*9c10*/  @!P0 NANOSLEEP.SYNCS 0x989680 ;  /* 0x009896800000895d */ /* 0x004fea0003900000 */
[----:B------:R-:W2:Y:S02]  /*9c20*/  @!P0 SYNCS.PHASECHK.TRANS64 P0, [R3+URZ], R0 ;  /* 0x00000000030085a7 */ /* 0x000ea4000800007f */
[----:B--2---:R-:W-:Y:S05]  /*9c30*/  @!P0 BRA `(.L_x_209) ;  /* 0xfffffffc00f08947 */ /* 0x004fea000383ffff */
.L_x_190:
[----:B------:R-:W-:Y:S05]  /*9c40*/  BSYNC B0 ;  /* 0x0000000000007941 */ /* 0x000fea0003800000 */
.L_x_189:
[----:B------:R-:W-:Y:S05]  /*9c50*/  EXIT ;  /* 0x000000000000794d */ /* 0x000fea0003800000 */
.L_x_20:
[----:B0-----:R-:W-:-:S04]  /*9c60*/  IMAD.U32 R19, RZ, RZ, UR15 ;  /* 0x0000000fff137e24 */ /* 0x001fc8000f8e00ff */
[----:B------:R0:W1:Y:S03]  /*9c70*/  SYNCS.PHASECHK.TRANS64.TRYWAIT P0, [R19+URZ+-0x8], R18 ;  /* 0xfffff812130075a7 */ /* 0x000066000800017f */
[----:B-1----:R-:W-:Y:S05]  /*9c80*/  @!P0 NANOSLEEP.SYNCS 0x989680 ;  /* 0x009896800000895d */ /* 0x002fea0003900000 */
[----:B------:R-:W1:Y:S02]  /*9c90*/  @!P0 SYNCS.PHASECHK.TRANS64 P0, [R19+URZ+-0x8], R18 ;  /* 0xfffff812130085a7 */ /* 0x000e64000800007f */
[----:B-1----:R-:W-:Y:S05]  /*9ca0*/  @!P0 BRA `(.L_x_20) ;  /* 0xfffffffc00ec8947 */ /* 0x002fea000383ffff */
[----:B------:R-:W-:Y:S05]  /*9cb0*/  BRA `(.L_x_210) ;  /* 0xffffff7800f87947 */ /* 0x000fea000383ffff */
.L_x_25:
[----:B-1----:R-:W-:-:S04]  /*9cc0*/  IMAD.U32 R19, RZ, RZ, UR6 ;  /* 0x00000006ff137e24 */ /* 0x002fc8000f8e00ff */
[----:B------:R1:W4:Y:S03]  /*9cd0*/  SYNCS.PHASECHK.TRANS64.TRYWAIT P0, [R19+URZ], R18 ;  /* 0x00000012130075a7 */ /* 0x000326000800017f */
[----:B----4-:R-:W-:Y:S05]  /*9ce0*/  @!P0 NANOSLEEP.SYNCS 0x989680 ;  /* 0x009896800000895d */ /* 0x010fea0003900000 */
[----:B------:R-:W4:Y:S02]  /*9cf0*/  @!P0 SYNCS.PHASECHK.TRANS64 P0, [R19+URZ], R18 ;  /* 0x00000012130085a7 */ /* 0x000f24000800007f */
[----:B----4-:R-:W-:Y:S05]  /*9d00*/  @!P0 BRA `(.L_x_25) ;  /* 0xfffffffc00ec8947 */ /* 0x010fea000383ffff */
[----:B------:R-:W-:Y:S05]  /*9d10*/  BRA `(.L_x_24) ;  /* 0xffffff8000247947 */ /* 0x000fea000383ffff */
.L_x_31:
[----:B-1----:R-:W-:-:S04]  /*9d20*/  IMAD.U32 R21, RZ, RZ, UR9 ;  /* 0x00000009ff157e24 */ /* 0x002fc8000f8e00ff */
[----:B------:R1:W4:Y:S03]  /*9d30*/  SYNCS.PHASECHK.TRANS64.TRYWAIT P0, [R21+URZ], R20 ;  /* 0x00000014150075a7 */ /* 0x000326000800017f */
[----:B----4-:R-:W-:Y:S05]  /*9d40*/  @!P0 NANOSLEEP.SYNCS 0x989680 ;  /* 0x009896800000895d */ /* 0x010fea0003900000 */
[----:B------:R-:W4:Y:S02]  /*9d50*/  @!P0 SYNCS.PHASECHK.TRANS64 P0, [R21+URZ], R20 ;  /* 0x00000014150085a7 */ /* 0x000f24000800007f */
[----:B----4-:R-:W-:Y:S05]  /*9d60*/  @!P0 BRA `(.L_x_31) ;  /* 0xfffffffc00ec8947 */ /* 0x010fea000383ffff */
[----:B------:R-:W-:Y:S05]  /*9d70*/  BRA `(.L_x_30) ;  /* 0xffffff88005c7947 */ /* 0x000fea000383ffff */
.L_x_39:
[----:B0-----:R-:W-:-:S04]  /*9d80*/  IMAD.U32 R19, RZ, RZ, UR15 ;  /* 0x0000000fff137e24 */ /* 0x001fc8000f8e00ff */
[----:B------:R0:W1:Y:S03]  /*9d90*/  SYNCS.PHASECHK.TRANS64.TRYWAIT P0, [R19+URZ+0x8], R18 ;  /* 0x00000812130075a7 */ /* 0x000066000800017f */
[----:B-1----:R-:W-:Y:S05]  /*9da0*/  @!P0 NANOSLEEP.SYNCS 0x989680 ;  /* 0x009896800000895d */ /* 0x002fea0003900000 */
[----:B------:R-:W1:Y:S02]  /*9db0*/  @!P0 SYNCS.PHASECHK.TRANS64 P0, [R19+URZ+0x8], R18 ;  /* 0x00000812130085a7 */ /* 0x000e64000800007f */
[----:B-1----:R-:W-:Y:S05]  /*9dc0*/  @!P0 BRA `(.L_x_39) ;  /* 0xfffffffc00ec8947 */ /* 0x002fea000383ffff */
[----:B------:R-:W-:Y:S05]  /*9dd0*/  BRA `(.L_x_211) ;  /* 0xffffff9400c87947 */ /* 0x000fea000383ffff */
.L_x_176:
[----:B------:R-:W-:Y:S01]  /*9de0*/  BSSY B1, `(.L_x_212) ;  /* 0x0000006000017945 */ /* 0x000fe20003800000 */
[----:B------:R-:W-:-:S07]  /*9df0*/  IMAD.MOV.U32 R10, RZ, RZ, -0x1 ;  /* 0xffffffffff0a7424 */ /* 0x000fce00078e00ff */
[----:B------:R-:W-:Y:S05]  /*9e00*/  WARPSYNC.COLLECTIVE R10, `(.L_x_213) ;  /* 0x000000000a0c7348 */ /* 0x000fea0003c00000 */
[----:B------:R-:W-:Y:S02]  /*9e10*/  ELECT P1, UR62, PT ;  /* 0x00000000003e782f */ /* 0x000fe40003820000 */
[----:B------:R-:W-:Y:S01]  /*9e20*/  MOV R10, UR62 ;  /* 0x0000003e000a7c02 */ /* 0x000fe20008000f00 */
[----:B------:R-:W-:Y:S10]  /*9e30*/  ENDCOLLECTIVE ;  /* 0x000000000000791b */ /* 0x000ff40003800000 */
.L_x_213:
[----:B------:R-:W-:Y:S05]  /*9e40*/  BSYNC B1 ;  /* 0x0000000000017941 */ /* 0x000fea0003800000 */
.L_x_212:
[----:B------:R-:W-:Y:S05]  /*9e50*/  BRA `(.L_x_214) ;  /* 0xffffffe800007947 */ /* 0x000fea000383ffff */
.L_x_179:
[----:B-1----:R1:W2:Y:S02]  /*9e60*/  SYNCS.PHASECHK.TRANS64.TRYWAIT P1, [R19+URZ+0x90], R10 ;  /* 0x0000900a130075a7 */ /* 0x0022a4000802017f */
[----:B--2---:R-:W-:Y:S05]  /*9e70*/  @!P1 NANOSLEEP.SYNCS 0x989680 ;  /* 0x009896800000995d */ /* 0x004fea0003900000 */
[----:B------:R-:W2:Y:S02]  /*9e80*/  @!P1 SYNCS.PHASECHK.TRANS64 P1, [R19+URZ+0x90], R10 ;  /* 0x0000900a130095a7 */ /* 0x000ea4000802007f */
[----:B--2---:R-:W-:Y:S05]  /*9e90*/  @!P1 BRA `(.L_x_179) ;  /* 0xfffffffc00f09947 */ /* 0x004fea000383ffff */
[----:B------:R-:W-:Y:S05]  /*9ea0*/  BRA `(.L_x_215) ;  /* 0xffffffe800387947 */ /* 0x000fea000383ffff */
.L_x_188:
[----:B------:R-:W-:Y:S01]  /*9eb0*/  BSSY B0, `(.L_x_216) ;  /* 0x0000006000007945 */ /* 0x000fe20003800000 */
[----:B------:R-:W-:-:S07]  /*9ec0*/  IMAD.MOV.U32 R10, RZ, RZ, -0x1 ;  /* 0xffffffffff0a7424 */ /* 0x000fce00078e00ff */
[----:B------:R-:W-:Y:S05]  /*9ed0*/  WARPSYNC.COLLECTIVE R10, `(.L_x_217) ;  /* 0x000000000a0c7348 */ /* 0x000fea0003c00000 */
[----:B------:R-:W-:Y:S02]  /*9ee0*/  ELECT P1, UR62, PT ;  /* 0x00000000003e782f */ /* 0x000fe40003820000 */
[----:B------:R-:W-:Y:S01]  /*9ef0*/  MOV R10, UR62 ;  /* 0x0000003e000a7c02 */ /* 0x000fe20008000f00 */
[----:B------:R-:W-:Y:S10]  /*9f00*/  ENDCOLLECTIVE ;  /* 0x000000000000791b */ /* 0x000ff40003800000 */
.L_x_217:
[----:B------:R-:W-:Y:S05]  /*9f10*/  BSYNC B0 ;  /* 0x0000000000007941 */ /* 0x000fea0003800000 */
.L_x_216:
[----:B------:R-:W-:Y:S01]  /*9f20*/  PLOP3.LUT P0, PT, P1, PT, PT, 0x80, 0x0 ;  /* 0x000000000000781c */ /* 0x000fe20000f0f070 */
[----:B------:R-:W-:-:S12]  /*9f30*/  BRA `(.L_x_218) ;  /* 0xfffffff0009c7947 */ /* 0x000fd8000383ffff */
.L_x_192:
[----:B0-----:R0:W1:Y:S02]  /*9f40*/  SYNCS.PHASECHK.TRANS64.TRYWAIT P0, [R5+URZ], R2 ;  /* 0x00000002050075a7 */ /* 0x001064000800017f */
[----:B-1----:R-:W-:Y:S05]  /*9f50*/  @!P0 NANOSLEEP.SYNCS 0x989680 ;  /* 0x009896800000895d */ /* 0x002fea0003900000 */
[----:B------:R-:W1:Y:S02]  /*9f60*/  @!P0 SYNCS.PHASECHK.TRANS64 P0, [R5+URZ], R2 ;  /* 0x00000002050085a7 */ /* 0x000e64000800007f */
[----:B-1----:R-:W-:Y:S05]  /*9f70*/  @!P0 BRA `(.L_x_192) ;  /* 0xfffffffc00f08947 */ /* 0x002fea000383ffff */
[----:B------:R-:W-:Y:S05]  /*9f80*/  BRA `(.L_x_219) ;  /* 0xfffffff000dc7947 */ /* 0x000fea000383ffff */
.L_x_193:
[----:B0-----:R0:W1:Y:S02]  /*9f90*/  SYNCS.PHASECHK.TRANS64.TRYWAIT P0, [R7+URZ], R4 ;  /* 0x00000004070075a7 */ /* 0x001064000800017f */
[----:B-1----:R-:W-:Y:S05]  /*9fa0*/  @!P0 NANOSLEEP.SYNCS 0x989680 ;  /* 0x009896800000895d */ /* 0x002fea0003900000 */
[----:B------:R-:W1:Y:S02]  /*9fb0*/  @!P0 SYNCS.PHASECHK.TRANS64 P0, [R7+URZ], R4 ;  /* 0x00000004070085a7 */ /* 0x000e64000800007f */
[----:B-1----:R-:W-:Y:S05]  /*9fc0*/  @!P0 BRA `(.L_x_193) ;  /* 0xfffffffc00f08947 */ /* 0x002fea000383ffff */
[----:B------:R-:W-:Y:S05]  /*9fd0*/  BRA `(.L_x_220) ;  /* 0xfffffff000ec7947 */ /* 0x000fea000383ffff */
.L_x_194:
[----:B0-----:R0:W1:Y:S02]  /*9fe0*/  SYNCS.PHASECHK.TRANS64.TRYWAIT P0, [R6+URZ], R5 ;  /* 0x00000005060075a7 */ /* 0x001064000800017f */
[----:B-1----:R-:W-:Y:S05]  /*9ff0*/  @!P0 NANOSLEEP.SYNCS 0x989680 ;  /* 0x009896800000895d */ /* 0x002fea0003900000 */
[----:B------:R-:W1:Y:S02]  /*a000*/  @!P0 SYNCS.PHASECHK.TRANS64 P0, [R6+URZ], R5 ;  /* 0x00000005060085a7 */ /* 0x000e64000800007f */
[----:B-1----:R-:W-:Y:S05]  /*a010*/  @!P0 BRA `(.L_x_194) ;  /* 0xfffffffc00f08947 */ /* 0x002fea000383ffff */
[----:B------:R-:W-:Y:S05]  /*a020*/  BRA `(.L_x_221) ;  /* 0xfffffff000fc7947 */ /* 0x000fea000383ffff */
.L_x_195:
[----:B0-----:R0:W1:Y:S02]  /*a030*/  SYNCS.PHASECHK.TRANS64.TRYWAIT P0, [R9+URZ], R4 ;  /* 0x00000004090075a7 */ /* 0x001064000800017f */
[----:B-1----:R-:W-:Y:S05]  /*a040*/  @!P0 NANOSLEEP.SYNCS 0x989680 ;  /* 0x009896800000895d */ /* 0x002fea0003900000 */
[----:B------:R-:W1:Y:S02]  /*a050*/  @!P0 SYNCS.PHASECHK.TRANS64 P0, [R9+URZ], R4 ;  /* 0x00000004090085a7 */ /* 0x000e64000800007f */
[----:B-1----:R-:W-:Y:S05]  /*a060*/  @!P0 BRA `(.L_x_195) ;  /* 0xfffffffc00f08947 */ /* 0x002fea000383ffff */
[----:B------:R-:W-:Y:S05]  /*a070*/  BRA `(.L_x_222) ;  /* 0xfffffff4000c7947 */ /* 0x000fea000383ffff */
.L_x_196:
[----:B0-----:R0:W1:Y:S02]  /*a080*/  SYNCS.PHASECHK.TRANS64.TRYWAIT P0, [R6+URZ], R5 ;  /* 0x00000005060075a7 */ /* 0x001064000800017f */
[----:B-1----:R-:W-:Y:S05]  /*a090*/  @!P0 NANOSLEEP.SYNCS 0x989680 ;  /* 0x009896800000895d */ /* 0x002fea0003900000 */
[----:B------:R-:W1:Y:S02]  /*a0a0*/  @!P0 SYNCS.PHASECHK.TRANS64 P0, [R6+URZ], R5 ;  /* 0x00000005060085a7 */ /* 0x000e64000800007f */
[----:B-1----:R-:W-:Y:S05]  /*a0b0*/  @!P0 BRA `(.L_x_196) ;  /* 0xfffffffc00f08947 */ /* 0x002fea000383ffff */
[----:B------:R-:W-:Y:S05]  /*a0c0*/  BRA `(.L_x_223) ;  /* 0xfffffff4001c7947 */ /* 0x000fea000383ffff */
.L_x_197:
[----:B0-----:R0:W1:Y:S02]  /*a0d0*/  SYNCS.PHASECHK.TRANS64.TRYWAIT P0, [R9+URZ], R4 ;  /* 0x00000004090075a7 */ /* 0x001064000800017f */
[----:B-1----:R-:W-:Y:S05]  /*a0e0*/  @!P0 NANOSLEEP.SYNCS 0x989680 ;  /* 0x009896800000895d */ /* 0x002fea0003900000 */
[----:B------:R-:W1:Y:S02]  /*a0f0*/  @!P0 SYNCS.PHASECHK.TRANS64 P0, [R9+URZ], R4 ;  /* 0x00000004090085a7 */ /* 0x000e64000800007f */
[----:B-1----:R-:W-:Y:S05]  /*a100*/  @!P0 BRA `(.L_x_197) ;  /* 0xfffffffc00f08947 */ /* 0x002fea000383ffff */
[----:B------:R-:W-:Y:S05]  /*a110*/  BRA `(.L_x_224) ;  /* 0xfffffff4002c7947 */ /* 0x000fea000383ffff */
.L_x_198:
[----:B0-----:R0:W1:Y:S02]  /*a120*/  SYNCS.PHASECHK.TRANS64.TRYWAIT P0, [R6+URZ], R5 ;  /* 0x00000005060075a7 */ /* 0x001064000800017f */
[----:B-1----:R-:W-:Y:S05]  /*a130*/  @!P0 NANOSLEEP.SYNCS 0x989680 ;  /* 0x009896800000895d */ /* 0x002fea0003900000 */
[----:B------:R-:W1:Y:S02]  /*a140*/  @!P0 SYNCS.PHASECHK.TRANS64 P0, [R6+URZ], R5 ;  /* 0x00000005060085a7 */ /* 0x000e64000800007f */
[----:B-1----:R-:W-:Y:S05]  /*a150*/  @!P0 BRA `(.L_x_198) ;  /* 0xfffffffc00f08947 */ /* 0x002fea000383ffff */
[----:B------:R-:W-:Y:S05]  /*a160*/  BRA `(.L_x_225) ;  /* 0xfffffff4003c7947 */ /* 0x000fea000383ffff */
.L_x_199:
[----:B0-----:R0:W1:Y:S02]  /*a170*/  SYNCS.PHASECHK.TRANS64.TRYWAIT P0, [R9+URZ], R4 ;  /* 0x00000004090075a7 */ /* 0x001064000800017f */
[----:B-1----:R-:W-:Y:S05]  /*a180*/  @!P0 NANOSLEEP.SYNCS 0x989680 ;  /* 0x009896800000895d */ /* 0x002fea0003900000 */
[----:B------:R-:W1:Y:S02]  /*a190*/  @!P0 SYNCS.PHASECHK.TRANS64 P0, [R9+URZ], R4 ;  /* 0x00000004090085a7 */ /* 0x000e64000800007f */
[----:B-1----:R-:W-:Y:S05]  /*a1a0*/  @!P0 BRA `(.L_x_199) ;  /* 0xfffffffc00f08947 */ /* 0x002fea000383ffff */
[----:B------:R-:W-:Y:S05]  /*a1b0*/  BRA `(.L_x_226) ;  /* 0xfffffff4004c7947 */ /* 0x000fea000383ffff */
.L_x_200:
[----:B0-----:R0:W1:Y:S02]  /*a1c0*/  SYNCS.PHASECHK.TRANS64.TRYWAIT P0, [R6+URZ], R5 ;  /* 0x00000005060075a7 */ /* 0x001064000800017f */
[----:B-1----:R-:W-:Y:S05]  /*a1d0*/  @!P0 NANOSLEEP.SYNCS 0x989680 ;  /* 0x009896800000895d */ /* 0x002fea0003900000 */
[----:B------:R-:W1:Y:S02]  /*a1e0*/  @!P0 SYNCS.PHASECHK.TRANS64 P0, [R6+URZ], R5 ;  /* 0x00000005060085a7 */ /* 0x000e64000800007f */
[----:B-1----:R-:W-:Y:S05]  /*a1f0*/  @!P0 BRA `(.L_x_200) ;  /* 0xfffffffc00f08947 */ /* 0x002fea000383ffff */
[----:B------:R-:W-:Y:S05]  /*a200*/  BRA `(.L_x_227) ;  /* 0xfffffff4005c7947 */ /* 0x000fea000383ffff */
.L_x_201:
[----:B0-----:R0:W1:Y:S02]  /*a210*/  SYNCS.PHASECHK.TRANS64.TRYWAIT P0, [R9+URZ], R4 ;  /* 0x00000004090075a7 */ /* 0x001064000800017f */
[----:B-1----:R-:W-:Y:S05]  /*a220*/  @!P0 NANOSLEEP.SYNCS 0x989680 ;  /* 0x009896800000895d */ /* 0x002fea0003900000 */
[----:B------:R-:W1:Y:S02]  /*a230*/  @!P0 SYNCS.PHASECHK.TRANS64 P0, [R9+URZ], R4 ;  /* 0x00000004090085a7 */ /* 0x000e64000800007f */
[----:B-1----:R-:W-:Y:S05]  /*a240*/  @!P0 BRA `(.L_x_201) ;  /* 0xfffffffc00f08947 */ /* 0x002fea000383ffff */
[----:B------:R-:W-:Y:S05]  /*a250*/  BRA `(.L_x_228) ;  /* 0xfffffff4006c7947 */ /* 0x000fea000383ffff */
.L_x_202:
[----:B0-----:R0:W1:Y:S02]  /*a260*/  SYNCS.PHASECHK.TRANS64.TRYWAIT P0, [R6+URZ], R5 ;  /* 0x00000005060075a7 */ /* 0x001064000800017f */
[----:B-1----:R-:W-:Y:S05]  /*a270*/  @!P0 NANOSLEEP.SYNCS 0x989680 ;  /* 0x009896800000895d */ /* 0x002fea0003900000 */
[----:B------:R-:W1:Y:S02]  /*a280*/  @!P0 SYNCS.PHASECHK.TRANS64 P0, [R6+URZ], R5 ;  /* 0x00000005060085a7 */ /* 0x000e64000800007f */
[----:B-1----:R-:W-:Y:S05]  /*a290*/  @!P0 BRA `(.L_x_202) ;  /* 0xfffffffc00f08947 */ /* 0x002fea000383ffff */
[----:B------:R-:W-:Y:S05]  /*a2a0*/  BRA `(.L_x_229) ;  /* 0xfffffff4007c7947 */ /* 0x000fea000383ffff */
.L_x_203:
[----:B0-----:R0:W1:Y:S02]  /*a2b0*/  SYNCS.PHASECHK.TRANS64.TRYWAIT P0, [R9+URZ], R4 ;  /* 0x00000004090075a7 */ /* 0x001064000800017f */
[----:B-1----:R-:W-:Y:S05]  /*a2c0*/  @!P0 NANOSLEEP.SYNCS 0x989680 ;  /* 0x009896800000895d */ /* 0x002fea0003900000 */
[----:B------:R-:W1:Y:S02]  /*a2d0*/  @!P0 SYNCS.PHASECHK.TRANS64 P0, [R9+URZ], R4 ;  /* 0x00000004090085a7 */ /* 0x000e64000800007f */
[----:B-1----:R-:W-:Y:S05]  /*a2e0*/  @!P0 BRA `(.L_x_203) ;  /* 0xfffffffc00f08947 */ /* 0x002fea000383ffff */
[----:B------:R-:W-:Y:S05]  /*a2f0*/  BRA `(.L_x_230) ;  /* 0xfffffff4008c7947 */ /* 0x000fea000383ffff */
.L_x_204:
[----:B0-----:R0:W1:Y:S02]  /*a300*/  SYNCS.PHASECHK.TRANS64.TRYWAIT P0, [R6+URZ], R5 ;  /* 0x00000005060075a7 */ /* 0x001064000800017f */
[----:B-1----:R-:W-:Y:S05]  /*a310*/  @!P0 NANOSLEEP.SYNCS 0x989680 ;  /* 0x009896800000895d */ /* 0x002fea0003900000 */
[----:B------:R-:W1:Y:S02]  /*a320*/  @!P0 SYNCS.PHASECHK.TRANS64 P0, [R6+URZ], R5 ;  /* 0x00000005060085a7 */ /* 0x000e64000800007f */
[----:B-1----:R-:W-:Y:S05]  /*a330*/  @!P0 BRA `(.L_x_204) ;  /* 0xfffffffc00f08947 */ /* 0x002fea000383ffff */
[----:B------:R-:W-:Y:S05]  /*a340*/  BRA `(.L_x_231) ;  /* 0xfffffff4009c7947 */ /* 0x000fea000383ffff */
.L_x_205:
[----:B0-----:R0:W1:Y:S02]  /*a350*/  SYNCS.PHASECHK.TRANS64.TRYWAIT P0, [R9+URZ], R4 ;  /* 0x00000004090075a7 */ /* 0x001064000800017f */
[----:B-1----:R-:W-:Y:S05]  /*a360*/  @!P0 NANOSLEEP.SYNCS 0x989680 ;  /* 0x009896800000895d */ /* 0x002fea0003900000 */
[----:B------:R-:W1:Y:S02]  /*a370*/  @!P0 SYNCS.PHASECHK.TRANS64 P0, [R9+URZ], R4 ;  /* 0x00000004090085a7 */ /* 0x000e64000800007f */
[----:B-1----:R-:W-:Y:S05]  /*a380*/  @!P0 BRA `(.L_x_205) ;  /* 0xfffffffc00f08947 */ /* 0x002fea000383ffff */
[----:B------:R-:W-:Y:S05]  /*a390*/  BRA `(.L_x_232) ;  /* 0xfffffff400ac7947 */ /* 0x000fea000383ffff */
.L_x_206:
[----:B0-----:R0:W1:Y:S02]  /*a3a0*/  SYNCS.PHASECHK.TRANS64.TRYWAIT P0, [R6+URZ], R5 ;  /* 0x00000005060075a7 */ /* 0x001064000800017f */
[----:B-1----:R-:W-:Y:S05]  /*a3b0*/  @!P0 NANOSLEEP.SYNCS 0x989680 ;  /* 0x009896800000895d */ /* 0x002fea0003900000 */
[----:B------:R-:W1:Y:S02]  /*a3c0*/  @!P0 SYNCS.PHASECHK.TRANS64 P0, [R6+URZ], R5 ;  /* 0x00000005060085a7 */ /* 0x000e64000800007f */
[----:B-1----:R-:W-:Y:S05]  /*a3d0*/  @!P0 BRA `(.L_x_206) ;  /* 0xfffffffc00f08947 */ /* 0x002fea000383ffff */
[----:B------:R-:W-:Y:S05]  /*a3e0*/  BRA `(.L_x_233) ;  /* 0xfffffff400bc7947 */ /* 0x000fea000383ffff */
.L_x_207:
[----:B0-----:R0:W1:Y:S02]  /*a3f0*/  SYNCS.PHASECHK.TRANS64.TRYWAIT P0, [R9+URZ], R4 ;  /* 0x00000004090075a7 */ /* 0x001064000800017f */
[----:B-1----:R-:W-:Y:S05]  /*a400*/  @!P0 NANOSLEEP.SYNCS 0x989680 ;  /* 0x009896800000895d */ /* 0x002fea0003900000 */
[----:B------:R-:W1:Y:S02]  /*a410*/  @!P0 SYNCS.PHASECHK.TRANS64 P0, [R9+URZ], R4 ;  /* 0x00000004090085a7 */ /* 0x000e64000800007f */
[----:B-1----:R-:W-:Y:S05]  /*a420*/  @!P0 BRA `(.L_x_207) ;  /* 0xfffffffc00f08947 */ /* 0x002fea000383ffff */
[----:B------:R-:W-:Y:S05]  /*a430*/  BRA `(.L_x_234) ;  /* 0xfffffff400cc7947 */ /* 0x000fea000383ffff */
.L_x_208:
[----:B0-----:R0:W1:Y:S02]  /*a440*/  SYNCS.PHASECHK.TRANS64.TRYWAIT P0, [R6+URZ], R5 ;  /* 0x00000005060075a7 */ /* 0x001064000800017f */
[----:B-1----:R-:W-:Y:S05]  /*a450*/  @!P0 NANOSLEEP.SYNCS 0x989680 ;  /* 0x009896800000895d */ /* 0x002fea0003900000 */
[----:B------:R-:W1:Y:S02]  /*a460*/  @!P0 SYNCS.PHASECHK.TRANS64 P0, [R6+URZ], R5 ;  /* 0x00000005060085a7 */ /* 0x000e64000800007f */
[----:B-1----:R-:W-:Y:S05]  /*a470*/  @!P0 BRA `(.L_x_208) ;  /* 0xfffffffc00f08947 */ /* 0x002fea000383ffff */
[----:B------:R-:W-:Y:S05]  /*a480*/  BRA `(.L_x_235) ;  /* 0xfffffff400d47947 */ /* 0x000fea000383ffff */
.L_x_236:
[----:B------:R-:W-:-:S00]  /*a490*/  BRA `(.L_x_236) ;  /* 0xfffffffc00fc7947 */ /* 0x000fc0000383ffff */
[----:B------:R-:W-:-:S00]  /*a4a0*/  NOP ;  /* 0x0000000000007918 */ /* 0x000fc00000000000 */
        /* <DEDUP_REMOVED lines=13> */
.L_x_237:


//--------------------- .nv.shared._ZN7cutlass13device_kernelINS_4gemm6kernel13GemmUniversalIN4cute5tupleIJiiiiEEENS1_10collective13CollectiveMmaINS1_37MainloopSm90TmaGmmaWarpSpecializedFP8ILi18ENS5_IJNS4_1CILi4EEENSA_ILi2EEENSA_ILi1EEEEEENS1_32KernelTmaWarpSpecializedPingpongEEENS5_IJNSA_ILi64EEENSA_ILi128EEESH_EEENS_12float_e4m3_tENS5_IJlSD_lEEESK_SL_NS4_8TiledMMAINS4_8MMA_AtomIJNS4_4SM904GMMA31MMA_64x128x32_F32E4M3E4M3_SS_TNILNSP_7ScaleInE1ELSR_1EEEEEENS4_6LayoutINS5_IJSD_SD_SD_EEENS5_IJNSA_ILi0EEESW_SW_EEEEENS5_IJNS4_10UnderscoreESZ_SZ_EEEEENS4_23SM90_TMA_LOAD_MULTICASTENS4_14ComposedLayoutINS4_7SwizzleILi2ELi4ELi3EEENS4_18smem_ptr_flag_bitsILi8EEENSU_INS5_IJNSA_ILi8EEESH_EEENS5_IJSH_SD_EEEEEEEvNS4_8identityES12_S1C_vS1D_EENS_8epilogue10collective6detail29Sm90TmaWarpSpecializedAdapterINS1G_15DefaultEpilogueISK_SL_SL_NS1F_6thread17LinearCombinationISK_Li1EffLNS1K_9ScaleType4KindE0ELNS_15FloatRoundStyleE2ESK_EENS1_15EpilogueDefaultEEEEEvvEEEEvNT_6ParamsE --------------------------
	.section	.nv.shared._ZN7cutlass13device_kernelINS_4gemm6kernel13GemmUniversalIN4cute5tupleIJiiiiEEENS1_10collective13CollectiveMmaINS1_37MainloopSm90TmaGmmaWarpSpecializedFP8ILi18ENS5_IJNS4_1CILi4EEENSA_ILi2EEENSA_ILi1EEEEEENS1_32KernelTmaWarpSpecializedPingpongEEENS5_IJNSA_ILi64EEENSA_ILi128EEESH_EEENS_12float_e4m3_tENS5_IJlSD_lEEESK_SL_NS4_8TiledMMAINS4_8MMA_AtomIJNS4_4SM904GMMA31MMA_64x128x32_F32E4M3E4M3_SS_TNILNSP_7ScaleInE1ELSR_1EEEEEENS4_6LayoutINS5_IJSD_SD_SD_EEENS5_IJNSA_ILi0EEESW_SW_EEEEENS5_IJNS4_10UnderscoreESZ_SZ_EEEEENS4_23SM90_TMA_LOAD_MULTICASTENS4_14ComposedLayoutINS4_7SwizzleILi2ELi4ELi3EEENS4_18smem_ptr_flag_bitsILi8EEENSU_INS5_IJNSA_ILi8EEESH_EEENS5_IJSH_SD_EEEEEEEvNS4_8identityES12_S1C_vS1D_EENS_8epilogue10collective6detail29Sm90TmaWarpSpecializedAdapterINS1G_15DefaultEpilogueISK_SL_SL_NS1F_6thread17LinearCombinationISK_Li1EffLNS1K_9ScaleType4KindE0ELNS_15FloatRoundStyleE2ESK_EENS1_15EpilogueDefaultEEEEEvvEEEEvNT_6ParamsE,"aw",@nobits
	.sectionflags	@""
	.align	16
	.zero		1024


//--------------------- .nv.shared.reserved.0     --------------------------
	.section	.nv.shared.reserved.0,"aw",@nobits
	.weak		__nv_reservedSMEM_offset_0_alias
	.size		__nv_reservedSMEM_offset_0_alias, 0, 0
	.other		__nv_reservedSMEM_offset_0_alias,@"STO_CUDA_RESERVED_SHARED STV_DEFAULT"
__nv_reservedSMEM_offset_0_alias:
	.zero		0


//--------------------- .nv.global                --------------------------
	.section	.nv.global,"aw",@nobits
.nv.global:
	.type		_ZN40_INTERNAL_5be97ebf_4_k_cu_4c3529bb_261024cute1_E,@object
	.size		_ZN40_INTERNAL_5be97ebf_4_k_cu_4c3529bb_261024cute1_E,(_ZN40_INTERNAL_5be97ebf_4_k_cu_4c3529bb_261024cuda3std3__45__cpo6cbeginE - _ZN40_INTERNAL_5be97ebf_4_k_cu_4c3529bb_261024cute1_E)
_ZN40_INTERNAL_5be97ebf_4_k_cu_4c3529bb_261024cute1_E:
	.zero		1
	.type		_ZN40_INTERNAL_5be97ebf_4_k_cu_4c3529bb_261024cuda3std3__45__cpo6cbeginE,@object
	.size		_ZN40_INTERNAL_5be97ebf_4_k_cu_4c3529bb_261024cuda3std3__45__cpo6cbeginE,(_ZN40_INTERNAL_5be97ebf_4_k_cu_4c3529bb_261024cuda3std3__48in_placeE - _ZN40_INTERNAL_5be97ebf_4_k_cu_4c3529bb_261024cuda3std3__45__cpo6cbeginE)
_ZN40_INTERNAL_5be97ebf_4_k_cu_4c3529bb_261024cuda3std3__45__cpo6cbeginE:
	.zero		1
	.type		_ZN40_INTERNAL_5be97ebf_4_k_cu_4c3529bb_261024cuda3std3__48in_placeE,@object
	.size		_ZN40_INTERNAL_5be97ebf_4_k_cu_4c3529bb_261024cuda3std3__48in_placeE,(_ZN40_INTERNAL_5be97ebf_4_k_cu_4c3529bb_261024cuda3std6ranges3__45__cpo9iter_moveE - _ZN40_INTERNAL_5be97ebf_4_k_cu_4c3529bb_261024cuda3std3__48in_placeE)
_ZN40_INTERNAL_5be97ebf_4_k_cu_4c3529bb_261024cuda3std3__48in_placeE:
	.zero		1
	.type		_ZN40_INTERNAL_5be97ebf_4_k_cu_4c3529bb_261024cuda3std6ranges3__45__cpo9iter_moveE,@object
	.size		_ZN40_INTERNAL_5be97ebf_4_k_cu_4c3529bb_261024cuda3std6ranges3__45__cpo9iter_moveE,(_ZN40_INTERNAL_5be97ebf_4_k_cu_4c3529bb_261024cuda3std3__45__cpo5beginE - _ZN40_INTERNAL_5be97ebf_4_k_cu_4c3529bb_261024cuda3std6ranges3__45__cpo9iter_moveE)
_ZN40_INTERNAL_5be97ebf_4_k_cu_4c3529bb_261024cuda3std6ranges3__45__cpo9iter_moveE:
	.zero		1
	.type		_ZN40_INTERNAL_5be97ebf_4_k_cu_4c3529bb_261024cuda3std3__45__cpo5beginE,@object
	.size		_ZN40_INTERNAL_5be97ebf_4_k_cu_4c3529bb_261024cuda3std3__45__cpo5beginE,(_ZN40_INTERNAL_5be97ebf_4_k_cu_4c3529bb_261024cuda3std3__442_GLOBAL__N__5be97ebf_4_k_cu_4c3529bb_261026ignoreE - _ZN40_INTERNAL_5be97ebf_4_k_cu_4c3529bb_261024cuda3std3__45__cpo5beginE)
_ZN40_INTERNAL_5be97ebf_4_k_cu_4c3529bb_261024cuda3std3__45__cpo5beginE:
	.zero		1
	.type		_ZN40_INTERNAL_5be97ebf_4_k_cu_4c3529bb_261024cuda3std3__442_GLOBAL__N__5be97ebf_4_k_cu_4c3529bb_261026ignoreE,@object
	.size		_ZN40_INTERNAL_5be97ebf_4_k_cu_4c3529bb_261024cuda3std3__442_GLOBAL__N__5be97ebf_4_k_cu_4c3529bb_261026ignoreE,(_ZN40_INTERNAL_5be97ebf_4_k_cu_4c3529bb_261024cute7productE - _ZN40_INTERNAL_5be97ebf_4_k_cu_4c3529bb_261024cuda3std3__442_GLOBAL__N__5be97ebf_4_k_cu_4c3529bb_261026ignoreE)
_ZN40_INTERNAL_5be97ebf_4_k_cu_4c3529bb_261024cuda3std3__442_GLOBAL__N__5be97ebf_4_k_cu_4c3529bb_261026ignoreE:
	.zero		1
	.type		_ZN40_INTERNAL_5be97ebf_4_k_cu_4c3529bb_261024cute7productE,@object
	.size		_ZN40_INTERNAL_5be97ebf_4_k_cu_4c3529bb_261024cute7productE,(_ZN40_INTERNAL_5be97ebf_4_k_cu_4c3529bb_261024cuda3std3__45__cpo3endE - _ZN40_INTERNAL_5be97ebf_4_k_cu_4c3529bb_261024cute7productE)
_ZN40_INTERNAL_5be97ebf_4_k_cu_4c3529bb_261024cute7productE:
	.zero		1
	.type		_ZN40_INTERNAL_5be97ebf_4_k_cu_4c3529bb_261024cuda3std3__45__cpo3endE,@object
	.size		_ZN40_INTERNAL_5be97ebf_4_k_cu_4c3529bb_261024cuda3std3__45__cpo3endE,(_ZN40_INTERNAL_5be97ebf_4_k_cu_4c3529bb_261024cuda3std3__419piecewise_constructE - _ZN40_INTERNAL_5be97ebf_4_k_cu_4c3529bb_261024cuda3std3__45__cpo3endE)
_ZN40_INTERNAL_5be97ebf_4_k_cu_4c3529bb_261024cuda3std3__45__cpo3endE:
	.zero		1
	.type		_ZN40_INTERNAL_5be97ebf_4_k_cu_4c3529bb_261024cuda3std3__419piecewise_constructE,@object
	.size		_ZN40_INTERNAL_5be97ebf_4_k_cu_4c3529bb_261024cuda3std3__419piecewise_constructE,(_ZN40_INTERNAL_5be97ebf_4_k_cu_4c3529bb_261024cuda3std3__45__cpo4cendE - _ZN40_INTERNAL_5be97ebf_4_k_cu_4c3529bb_261024cuda3std3__419piecewise_constructE)
_ZN40_INTERNAL_5be97ebf_4_k_cu_4c3529bb_261024cuda3std3__419piecewise_constructE:
	.zero		1
	.type		_ZN40_INTERNAL_5be97ebf_4_k_cu_4c3529bb_261024cuda3std3__45__cpo4cendE,@object
	.size		_ZN40_INTERNAL_5be97ebf_4_k_cu_4c3529bb_261024cuda3std3__45__cpo4cendE,(_ZN40_INTERNAL_5be97ebf_4_k_cu_4c3529bb_261024cuda3std6ranges3__45__cpo4swapE - _ZN40_INTERNAL_5be97ebf_4_k_cu_4c3529bb_261024cuda3std3__45__cpo4cendE)
_ZN40_INTERNAL_5be97ebf_4_k_cu_4c3529bb_261024cuda3std3__45__cpo4cendE:
	.zero		1
	.type		_ZN40_INTERNAL_5be97ebf_4_k_cu_4c3529bb_261024cuda3std6ranges3__45__cpo4swapE,@object
	.size		_ZN40_INTERNAL_5be97ebf_4_k_cu_4c3529bb_261024cuda3std6ranges3__45__cpo4swapE,(.L_7 - _ZN40_INTERNAL_5be97ebf_4_k_cu_4c3529bb_261024cuda3std6ranges3__45__cpo4swapE)
_ZN40_INTERNAL_5be97ebf_4_k_cu_4c3529bb_261024cuda3std6ranges3__45__cpo4swapE:
	.zero		1
.L_7:


//--------------------- .nv.constant0._ZN7cutlass13device_kernelINS_4gemm6kernel13GemmUniversalIN4cute5tupleIJiiiiEEENS1_10collective13CollectiveMmaINS1_37MainloopSm90TmaGmmaWarpSpecializedFP8ILi18ENS5_IJNS4_1CILi4EEENSA_ILi2EEENSA_ILi1EEEEEENS1_32KernelTmaWarpSpecializedPingpongEEENS5_IJNSA_ILi64EEENSA_ILi128EEESH_EEENS_12float_e4m3_tENS5_IJlSD_lEEESK_SL_NS4_8TiledMMAINS4_8MMA_AtomIJNS4_4SM904GMMA31MMA_64x128x32_F32E4M3E4M3_SS_TNILNSP_7ScaleInE1ELSR_1EEEEEENS4_6LayoutINS5_IJSD_SD_SD_EEENS5_IJNSA_ILi0EEESW_SW_EEEEENS5_IJNS4_10UnderscoreESZ_SZ_EEEEENS4_23SM90_TMA_LOAD_MULTICASTENS4_14ComposedLayoutINS4_7SwizzleILi2ELi4ELi3EEENS4_18smem_ptr_flag_bitsILi8EEENSU_INS5_IJNSA_ILi8EEESH_EEENS5_IJSH_SD_EEEEEEEvNS4_8identityES12_S1C_vS1D_EENS_8epilogue10collective6detail29Sm90TmaWarpSpecializedAdapterINS1G_15DefaultEpilogueISK_SL_SL_NS1F_6thread17LinearCombinationISK_Li1EffLNS1K_9ScaleType4KindE0ELNS_15FloatRoundStyleE2ESK_EENS1_15EpilogueDefaultEEEEEvvEEEEvNT_6ParamsE --------------------------
	.section	.nv.constant0._ZN7cutlass13device_kernelINS_4gemm6kernel13GemmUniversalIN4cute5tupleIJiiiiEEENS1_10collective13CollectiveMmaINS1_37MainloopSm90TmaGmmaWarpSpecializedFP8ILi18ENS5_IJNS4_1CILi4EEENSA_ILi2EEENSA_ILi1EEEEEENS1_32KernelTmaWarpSpecializedPingpongEEENS5_IJNSA_ILi64EEENSA_ILi128EEESH_EEENS_12float_e4m3_tENS5_IJlSD_lEEESK_SL_NS4_8TiledMMAINS4_8MMA_AtomIJNS4_4SM904GMMA31MMA_64x128x32_F32E4M3E4M3_SS_TNILNSP_7ScaleInE1ELSR_1EEEEEENS4_6LayoutINS5_IJSD_SD_SD_EEENS5_IJNSA_ILi0EEESW_SW_EEEEENS5_IJNS4_10UnderscoreESZ_SZ_EEEEENS4_23SM90_TMA_LOAD_MULTICASTENS4_14ComposedLayoutINS4_7SwizzleILi2ELi4ELi3EEENS4_18smem_ptr_flag_bitsILi8EEENSU_INS5_IJNSA_ILi8EEESH_EEENS5_IJSH_SD_EEEEEEEvNS4_8identityES12_S1C_vS1D_EENS_8epilogue10collective6detail29Sm90TmaWarpSpecializedAdapterINS1G_15DefaultEpilogueISK_SL_SL_NS1F_6thread17LinearCombinationISK_Li1EffLNS1K_9ScaleType4KindE0ELNS_15FloatRoundStyleE2ESK_EENS1_15EpilogueDefaultEEEEEvvEEEEvNT_6ParamsE,"a",@progbits
	.sectionflags	@""
	.align	4
.nv.constant0._ZN7cutlass13device_kernelINS_4gemm6kernel13GemmUniversalIN4cute5tupleIJiiiiEEENS1_10collective13CollectiveMmaINS1_37MainloopSm90TmaGmmaWarpSpecializedFP8ILi18ENS5_IJNS4_1CILi4EEENSA_ILi2EEENSA_ILi1EEEEEENS1_32KernelTmaWarpSpecializedPingpongEEENS5_IJNSA_ILi64EEENSA_ILi128EEESH_EEENS_12float_e4m3_tENS5_IJlSD_lEEESK_SL_NS4_8TiledMMAINS4_8MMA_AtomIJNS4_4SM904GMMA31MMA_64x128x32_F32E4M3E4M3_SS_TNILNSP_7ScaleInE1ELSR_1EEEEEENS4_6LayoutINS5_IJSD_SD_SD_EEENS5_IJNSA_ILi0EEESW_SW_EEEEENS5_IJNS4_10UnderscoreESZ_SZ_EEEEENS4_23SM90_TMA_LOAD_MULTICASTENS4_14ComposedLayoutINS4_7SwizzleILi2ELi4ELi3EEENS4_18smem_ptr_flag_bitsILi8EEENSU_INS5_IJNSA_ILi8EEESH_EEENS5_IJSH_SD_EEEEEEEvNS4_8identityES12_S1C_vS1D_EENS_8epilogue10collective6detail29Sm90TmaWarpSpecializedAdapterINS1G_15DefaultEpilogueISK_SL_SL_NS1F_6thread17LinearCombinationISK_Li1EffLNS1K_9ScaleType4KindE0ELNS_15FloatRoundStyleE2ESK_EENS1_15EpilogueDefaultEEEEEvvEEEEvNT_6ParamsE:
	.zero		1664


//--------------------- SYMBOLS --------------------------

	.type		.nv.reservedSmem.offset0,@object
	.size		.nv.reservedSmem.offset0,0x4
